//
// Generated by NVIDIA NVVM Compiler
//
// Compiler Build ID: CL-36424714
// Cuda compilation tools, release 13.0, V13.0.88
// Based on NVVM 20.0.0
//

.version 9.0
.target sm_100
.address_size 64

	// .globl	_Z25initializeCurandStatesGpuP17curandStateXORWOWm
.extern .func  (.param .b32 func_retval0) vprintf
(
	.param .b64 vprintf_param_0,
	.param .b64 vprintf_param_1
)
;
.func  (.param .b64 func_retval0) __internal_accurate_pow
(
	.param .b64 __internal_accurate_pow_param_0
)
;
.global .align 4 .b8 precalc_xorwow_matrix[102400];
.global .align 4 .b8 precalc_xorwow_offset_matrix[102400];
.global .align 4 .b8 mrg32k3aM1[2304];
.global .align 4 .b8 mrg32k3aM2[2304];
.global .align 4 .b8 mrg32k3aM1SubSeq[2016];
.global .align 4 .b8 mrg32k3aM2SubSeq[2016];
.global .align 4 .b8 mrg32k3aM1Seq[2304];
.global .align 4 .b8 mrg32k3aM2Seq[2304];
.const .align 8 .b8 __cr_lgamma_table[72];
.extern .shared .align 16 .b8 sharedMemQuadtree[];
.global .align 1 .b8 $str$2[85] = {83, 116, 97, 99, 107, 32, 111, 118, 101, 114, 102, 108, 111, 119, 32, 119, 104, 105, 108, 101, 32, 112, 117, 115, 104, 105, 110, 103, 32, 99, 104, 105, 108, 100, 32, 110, 111, 100, 101, 32, 37, 100, 32, 111, 110, 32, 112, 111, 115, 105, 116, 105, 111, 110, 32, 37, 100, 46, 32, 112, 97, 114, 116, 105, 99, 108, 101, 58, 32, 37, 102, 46, 32, 116, 104, 114, 101, 97, 100, 58, 32, 37, 100, 10};

.visible .entry _Z25initializeCurandStatesGpuP17curandStateXORWOWm(
	.param .u64 .ptr .align 1 _Z25initializeCurandStatesGpuP17curandStateXORWOWm_param_0,
	.param .u64 _Z25initializeCurandStatesGpuP17curandStateXORWOWm_param_1
)
{
	.reg .pred 	%p<26>;
	.reg .b32 	%r<417>;
	.reg .b64 	%rd<20>;

	ld.param.u64 	%rd9, [_Z25initializeCurandStatesGpuP17curandStateXORWOWm_param_1];
	mov.u32 	%r191, %ctaid.x;
	mov.u32 	%r192, %ntid.x;
	mov.u32 	%r193, %tid.x;
	mad.lo.s32 	%r322, %r191, %r192, %r193;
	setp.gt.s32 	%p1, %r322, 39999;
	@%p1 bra 	$L__BB0_45;
	cvt.u32.u64 	%r194, %rd9;
	xor.b32  	%r195, %r194, -1429050551;
	mul.lo.s32 	%r196, %r195, 1099087573;
	{ .reg .b32 tmp; mov.b64 {tmp, %r197}, %rd9; }
	xor.b32  	%r198, %r197, -136515619;
	mul.lo.s32 	%r199, %r198, -1703105765;
	add.s32 	%r200, %r196, %r199;
	add.s32 	%r2, %r200, 6615241;
	add.s32 	%r3, %r196, 123456789;
	xor.b32  	%r4, %r196, 362436069;
	add.s32 	%r5, %r199, 521288629;
	xor.b32  	%r6, %r199, 88675123;
	add.s32 	%r7, %r196, 5783321;
$L__BB0_2:
	ld.param.u64 	%rd18, [_Z25initializeCurandStatesGpuP17curandStateXORWOWm_param_0];
	cvt.s64.s32 	%rd1, %r322;
	cvta.to.global.u64 	%rd10, %rd18;
	mul.wide.s32 	%rd11, %r322, 48;
	add.s64 	%rd2, %rd10, %rd11;
	st.global.v2.u32 	[%rd2], {%r2, %r3};
	st.global.v2.u32 	[%rd2+8], {%r4, %r5};
	st.global.v2.u32 	[%rd2+16], {%r6, %r7};
	setp.eq.s32 	%p2, %r322, 0;
	@%p2 bra 	$L__BB0_44;
	mov.b32 	%r323, 0;
	mov.u64 	%rd19, %rd1;
$L__BB0_4:
	and.b64  	%rd4, %rd19, 3;
	setp.eq.s64 	%p3, %rd4, 0;
	@%p3 bra 	$L__BB0_43;
	mul.wide.u32 	%rd12, %r323, 3200;
	mov.u64 	%rd13, precalc_xorwow_matrix;
	add.s64 	%rd5, %rd13, %rd12;
	cvt.u32.u64 	%r10, %rd4;
	mov.b32 	%r324, 0;
$L__BB0_6:
	mov.b32 	%r337, 0;
	mov.u32 	%r338, %r337;
	mov.u32 	%r339, %r337;
	mov.u32 	%r340, %r337;
	mov.u32 	%r341, %r337;
	mov.u32 	%r330, %r337;
$L__BB0_7:
	mul.wide.u32 	%rd14, %r330, 4;
	add.s64 	%rd15, %rd2, %rd14;
	ld.global.u32 	%r18, [%rd15+4];
	shl.b32 	%r19, %r330, 5;
	mov.b32 	%r336, 0;
$L__BB0_8:
	.pragma "nounroll";
	shr.u32 	%r205, %r18, %r336;
	and.b32  	%r206, %r205, 1;
	setp.eq.b32 	%p4, %r206, 1;
	not.pred 	%p5, %p4;
	add.s32 	%r207, %r19, %r336;
	mul.lo.s32 	%r208, %r207, 5;
	mul.wide.u32 	%rd16, %r208, 4;
	add.s64 	%rd6, %rd5, %rd16;
	@%p5 bra 	$L__BB0_10;
	ld.global.u32 	%r209, [%rd6];
	xor.b32  	%r341, %r341, %r209;
	ld.global.u32 	%r210, [%rd6+4];
	xor.b32  	%r340, %r340, %r210;
	ld.global.u32 	%r211, [%rd6+8];
	xor.b32  	%r339, %r339, %r211;
	ld.global.u32 	%r212, [%rd6+12];
	xor.b32  	%r338, %r338, %r212;
	ld.global.u32 	%r213, [%rd6+16];
	xor.b32  	%r337, %r337, %r213;
$L__BB0_10:
	and.b32  	%r215, %r205, 2;
	setp.eq.s32 	%p6, %r215, 0;
	@%p6 bra 	$L__BB0_12;
	ld.global.u32 	%r216, [%rd6+20];
	xor.b32  	%r341, %r341, %r216;
	ld.global.u32 	%r217, [%rd6+24];
	xor.b32  	%r340, %r340, %r217;
	ld.global.u32 	%r218, [%rd6+28];
	xor.b32  	%r339, %r339, %r218;
	ld.global.u32 	%r219, [%rd6+32];
	xor.b32  	%r338, %r338, %r219;
	ld.global.u32 	%r220, [%rd6+36];
	xor.b32  	%r337, %r337, %r220;
$L__BB0_12:
	and.b32  	%r222, %r205, 4;
	setp.eq.s32 	%p7, %r222, 0;
	@%p7 bra 	$L__BB0_14;
	ld.global.u32 	%r223, [%rd6+40];
	xor.b32  	%r341, %r341, %r223;
	ld.global.u32 	%r224, [%rd6+44];
	xor.b32  	%r340, %r340, %r224;
	ld.global.u32 	%r225, [%rd6+48];
	xor.b32  	%r339, %r339, %r225;
	ld.global.u32 	%r226, [%rd6+52];
	xor.b32  	%r338, %r338, %r226;
	ld.global.u32 	%r227, [%rd6+56];
	xor.b32  	%r337, %r337, %r227;
$L__BB0_14:
	and.b32  	%r229, %r205, 8;
	setp.eq.s32 	%p8, %r229, 0;
	@%p8 bra 	$L__BB0_16;
	ld.global.u32 	%r230, [%rd6+60];
	xor.b32  	%r341, %r341, %r230;
	ld.global.u32 	%r231, [%rd6+64];
	xor.b32  	%r340, %r340, %r231;
	ld.global.u32 	%r232, [%rd6+68];
	xor.b32  	%r339, %r339, %r232;
	ld.global.u32 	%r233, [%rd6+72];
	xor.b32  	%r338, %r338, %r233;
	ld.global.u32 	%r234, [%rd6+76];
	xor.b32  	%r337, %r337, %r234;
$L__BB0_16:
	and.b32  	%r236, %r205, 16;
	setp.eq.s32 	%p9, %r236, 0;
	@%p9 bra 	$L__BB0_18;
	ld.global.u32 	%r237, [%rd6+80];
	xor.b32  	%r341, %r341, %r237;
	ld.global.u32 	%r238, [%rd6+84];
	xor.b32  	%r340, %r340, %r238;
	ld.global.u32 	%r239, [%rd6+88];
	xor.b32  	%r339, %r339, %r239;
	ld.global.u32 	%r240, [%rd6+92];
	xor.b32  	%r338, %r338, %r240;
	ld.global.u32 	%r241, [%rd6+96];
	xor.b32  	%r337, %r337, %r241;
$L__BB0_18:
	and.b32  	%r243, %r205, 32;
	setp.eq.s32 	%p10, %r243, 0;
	@%p10 bra 	$L__BB0_20;
	ld.global.u32 	%r244, [%rd6+100];
	xor.b32  	%r341, %r341, %r244;
	ld.global.u32 	%r245, [%rd6+104];
	xor.b32  	%r340, %r340, %r245;
	ld.global.u32 	%r246, [%rd6+108];
	xor.b32  	%r339, %r339, %r246;
	ld.global.u32 	%r247, [%rd6+112];
	xor.b32  	%r338, %r338, %r247;
	ld.global.u32 	%r248, [%rd6+116];
	xor.b32  	%r337, %r337, %r248;
$L__BB0_20:
	and.b32  	%r250, %r205, 64;
	setp.eq.s32 	%p11, %r250, 0;
	@%p11 bra 	$L__BB0_22;
	ld.global.u32 	%r251, [%rd6+120];
	xor.b32  	%r341, %r341, %r251;
	ld.global.u32 	%r252, [%rd6+124];
	xor.b32  	%r340, %r340, %r252;
	ld.global.u32 	%r253, [%rd6+128];
	xor.b32  	%r339, %r339, %r253;
	ld.global.u32 	%r254, [%rd6+132];
	xor.b32  	%r338, %r338, %r254;
	ld.global.u32 	%r255, [%rd6+136];
	xor.b32  	%r337, %r337, %r255;
$L__BB0_22:
	and.b32  	%r257, %r205, 128;
	setp.eq.s32 	%p12, %r257, 0;
	@%p12 bra 	$L__BB0_24;
	ld.global.u32 	%r258, [%rd6+140];
	xor.b32  	%r341, %r341, %r258;
	ld.global.u32 	%r259, [%rd6+144];
	xor.b32  	%r340, %r340, %r259;
	ld.global.u32 	%r260, [%rd6+148];
	xor.b32  	%r339, %r339, %r260;
	ld.global.u32 	%r261, [%rd6+152];
	xor.b32  	%r338, %r338, %r261;
	ld.global.u32 	%r262, [%rd6+156];
	xor.b32  	%r337, %r337, %r262;
$L__BB0_24:
	and.b32  	%r264, %r205, 256;
	setp.eq.s32 	%p13, %r264, 0;
	@%p13 bra 	$L__BB0_26;
	ld.global.u32 	%r265, [%rd6+160];
	xor.b32  	%r341, %r341, %r265;
	ld.global.u32 	%r266, [%rd6+164];
	xor.b32  	%r340, %r340, %r266;
	ld.global.u32 	%r267, [%rd6+168];
	xor.b32  	%r339, %r339, %r267;
	ld.global.u32 	%r268, [%rd6+172];
	xor.b32  	%r338, %r338, %r268;
	ld.global.u32 	%r269, [%rd6+176];
	xor.b32  	%r337, %r337, %r269;
$L__BB0_26:
	and.b32  	%r271, %r205, 512;
	setp.eq.s32 	%p14, %r271, 0;
	@%p14 bra 	$L__BB0_28;
	ld.global.u32 	%r272, [%rd6+180];
	xor.b32  	%r341, %r341, %r272;
	ld.global.u32 	%r273, [%rd6+184];
	xor.b32  	%r340, %r340, %r273;
	ld.global.u32 	%r274, [%rd6+188];
	xor.b32  	%r339, %r339, %r274;
	ld.global.u32 	%r275, [%rd6+192];
	xor.b32  	%r338, %r338, %r275;
	ld.global.u32 	%r276, [%rd6+196];
	xor.b32  	%r337, %r337, %r276;
$L__BB0_28:
	and.b32  	%r278, %r205, 1024;
	setp.eq.s32 	%p15, %r278, 0;
	@%p15 bra 	$L__BB0_30;
	ld.global.u32 	%r279, [%rd6+200];
	xor.b32  	%r341, %r341, %r279;
	ld.global.u32 	%r280, [%rd6+204];
	xor.b32  	%r340, %r340, %r280;
	ld.global.u32 	%r281, [%rd6+208];
	xor.b32  	%r339, %r339, %r281;
	ld.global.u32 	%r282, [%rd6+212];
	xor.b32  	%r338, %r338, %r282;
	ld.global.u32 	%r283, [%rd6+216];
	xor.b32  	%r337, %r337, %r283;
$L__BB0_30:
	and.b32  	%r285, %r205, 2048;
	setp.eq.s32 	%p16, %r285, 0;
	@%p16 bra 	$L__BB0_32;
	ld.global.u32 	%r286, [%rd6+220];
	xor.b32  	%r341, %r341, %r286;
	ld.global.u32 	%r287, [%rd6+224];
	xor.b32  	%r340, %r340, %r287;
	ld.global.u32 	%r288, [%rd6+228];
	xor.b32  	%r339, %r339, %r288;
	ld.global.u32 	%r289, [%rd6+232];
	xor.b32  	%r338, %r338, %r289;
	ld.global.u32 	%r290, [%rd6+236];
	xor.b32  	%r337, %r337, %r290;
$L__BB0_32:
	and.b32  	%r292, %r205, 4096;
	setp.eq.s32 	%p17, %r292, 0;
	@%p17 bra 	$L__BB0_34;
	ld.global.u32 	%r293, [%rd6+240];
	xor.b32  	%r341, %r341, %r293;
	ld.global.u32 	%r294, [%rd6+244];
	xor.b32  	%r340, %r340, %r294;
	ld.global.u32 	%r295, [%rd6+248];
	xor.b32  	%r339, %r339, %r295;
	ld.global.u32 	%r296, [%rd6+252];
	xor.b32  	%r338, %r338, %r296;
	ld.global.u32 	%r297, [%rd6+256];
	xor.b32  	%r337, %r337, %r297;
$L__BB0_34:
	and.b32  	%r299, %r205, 8192;
	setp.eq.s32 	%p18, %r299, 0;
	@%p18 bra 	$L__BB0_36;
	ld.global.u32 	%r300, [%rd6+260];
	xor.b32  	%r341, %r341, %r300;
	ld.global.u32 	%r301, [%rd6+264];
	xor.b32  	%r340, %r340, %r301;
	ld.global.u32 	%r302, [%rd6+268];
	xor.b32  	%r339, %r339, %r302;
	ld.global.u32 	%r303, [%rd6+272];
	xor.b32  	%r338, %r338, %r303;
	ld.global.u32 	%r304, [%rd6+276];
	xor.b32  	%r337, %r337, %r304;
$L__BB0_36:
	and.b32  	%r306, %r205, 16384;
	setp.eq.s32 	%p19, %r306, 0;
	@%p19 bra 	$L__BB0_38;
	ld.global.u32 	%r307, [%rd6+280];
	xor.b32  	%r341, %r341, %r307;
	ld.global.u32 	%r308, [%rd6+284];
	xor.b32  	%r340, %r340, %r308;
	ld.global.u32 	%r309, [%rd6+288];
	xor.b32  	%r339, %r339, %r309;
	ld.global.u32 	%r310, [%rd6+292];
	xor.b32  	%r338, %r338, %r310;
	ld.global.u32 	%r311, [%rd6+296];
	xor.b32  	%r337, %r337, %r311;
$L__BB0_38:
	and.b32  	%r313, %r205, 32768;
	setp.eq.s32 	%p20, %r313, 0;
	@%p20 bra 	$L__BB0_40;
	ld.global.u32 	%r314, [%rd6+300];
	xor.b32  	%r341, %r341, %r314;
	ld.global.u32 	%r315, [%rd6+304];
	xor.b32  	%r340, %r340, %r315;
	ld.global.u32 	%r316, [%rd6+308];
	xor.b32  	%r339, %r339, %r316;
	ld.global.u32 	%r317, [%rd6+312];
	xor.b32  	%r338, %r338, %r317;
	ld.global.u32 	%r318, [%rd6+316];
	xor.b32  	%r337, %r337, %r318;
$L__BB0_40:
	add.s32 	%r336, %r336, 16;
	setp.ne.s32 	%p21, %r336, 32;
	@%p21 bra 	$L__BB0_8;
	mad.lo.s32 	%r319, %r330, -31, %r19;
	add.s32 	%r330, %r319, 1;
	setp.ne.s32 	%p22, %r330, 5;
	@%p22 bra 	$L__BB0_7;
	st.global.u32 	[%rd2+4], %r341;
	st.global.u32 	[%rd2+8], %r340;
	st.global.u32 	[%rd2+12], %r339;
	st.global.u32 	[%rd2+16], %r338;
	st.global.u32 	[%rd2+20], %r337;
	add.s32 	%r324, %r324, 1;
	setp.lt.u32 	%p23, %r324, %r10;
	@%p23 bra 	$L__BB0_6;
$L__BB0_43:
	shr.u64 	%rd7, %rd19, 2;
	add.s32 	%r323, %r323, 1;
	setp.gt.u64 	%p24, %rd19, 3;
	mov.u64 	%rd19, %rd7;
	@%p24 bra 	$L__BB0_4;
$L__BB0_44:
	cvt.u32.u64 	%r320, %rd1;
	mov.b32 	%r321, 0;
	st.global.v2.u32 	[%rd2+24], {%r321, %r321};
	st.global.u32 	[%rd2+32], %r321;
	mov.b64 	%rd17, 0;
	st.global.u64 	[%rd2+40], %rd17;
	add.s32 	%r322, %r320, 1024;
	setp.lt.s32 	%p25, %r320, 38976;
	@%p25 bra 	$L__BB0_2;
$L__BB0_45:
	ret;

}
	// .globl	_Z19initializeMassesGpuPdddP17curandStateXORWOW
.visible .entry _Z19initializeMassesGpuPdddP17curandStateXORWOW(
	.param .u64 .ptr .align 1 _Z19initializeMassesGpuPdddP17curandStateXORWOW_param_0,
	.param .f64 _Z19initializeMassesGpuPdddP17curandStateXORWOW_param_1,
	.param .f64 _Z19initializeMassesGpuPdddP17curandStateXORWOW_param_2,
	.param .u64 .ptr .align 1 _Z19initializeMassesGpuPdddP17curandStateXORWOW_param_3
)
{
	.reg .pred 	%p<26>;
	.reg .b32 	%r<170>;
	.reg .b32 	%f<13>;
	.reg .b64 	%rd<27>;
	.reg .b64 	%fd<123>;

	ld.param.u64 	%rd6, [_Z19initializeMassesGpuPdddP17curandStateXORWOW_param_0];
	ld.param.f64 	%fd18, [_Z19initializeMassesGpuPdddP17curandStateXORWOW_param_1];
	ld.param.f64 	%fd19, [_Z19initializeMassesGpuPdddP17curandStateXORWOW_param_2];
	ld.param.u64 	%rd7, [_Z19initializeMassesGpuPdddP17curandStateXORWOW_param_3];
	cvta.to.global.u64 	%rd1, %rd6;
	cvta.to.global.u64 	%rd2, %rd7;
	mov.u32 	%r21, %ctaid.x;
	mov.u32 	%r22, %ntid.x;
	mov.u32 	%r23, %tid.x;
	mad.lo.s32 	%r168, %r21, %r22, %r23;
	setp.gt.s32 	%p1, %r168, 39999;
	@%p1 bra 	$L__BB1_19;
	setp.leu.f64 	%p2, %fd18, 0d0000000000000000;
	setp.leu.f64 	%p3, %fd19, 0d0000000000000000;
	sub.f64 	%fd1, %fd19, %fd18;
	mov.b32 	%r24, 1127219200;
	mov.b32 	%r25, -2147483648;
	mov.b64 	%fd2, {%r25, %r24};
	or.pred  	%p4, %p2, %p3;
	@%p4 bra 	$L__BB1_13;
	mul.f64 	%fd30, %fd19, 0d4350000000000000;
	{
	.reg .b32 %temp; 
	mov.b64 	{%r107, %temp}, %fd30;
	}
	{
	.reg .b32 %temp; 
	mov.b64 	{%temp, %r108}, %fd30;
	}
	{
	.reg .b32 %temp; 
	mov.b64 	{%temp, %r109}, %fd19;
	}
	setp.lt.s32 	%p9, %r109, 1048576;
	{
	.reg .b32 %temp; 
	mov.b64 	{%r110, %temp}, %fd19;
	}
	mul.f64 	%fd31, %fd18, 0d4350000000000000;
	{
	.reg .b32 %temp; 
	mov.b64 	{%r111, %temp}, %fd31;
	}
	{
	.reg .b32 %temp; 
	mov.b64 	{%temp, %r112}, %fd31;
	}
	{
	.reg .b32 %temp; 
	mov.b64 	{%temp, %r113}, %fd18;
	}
	setp.lt.s32 	%p10, %r113, 1048576;
	{
	.reg .b32 %temp; 
	mov.b64 	{%r114, %temp}, %fd18;
	}
	selp.f64 	%fd32, %fd31, %fd18, %p10;
	selp.b32 	%r115, %r112, %r113, %p10;
	selp.b32 	%r116, %r111, %r114, %p10;
	add.s32 	%r2, %r115, -1;
	fma.rn.f64 	%fd33, %fd32, 0d7FF0000000000000, 0d7FF0000000000000;
	{
	.reg .b32 %temp; 
	mov.b64 	{%temp, %r117}, %fd32;
	}
	and.b32  	%r118, %r117, 2147483647;
	setp.eq.s32 	%p11, %r118, 0;
	selp.f64 	%fd3, 0dFFF0000000000000, %fd33, %p11;
	selp.b32 	%r119, -1077, -1023, %p10;
	shr.u32 	%r120, %r115, 20;
	add.s32 	%r3, %r119, %r120;
	and.b32  	%r121, %r115, 1048575;
	or.b32  	%r4, %r121, 1072693248;
	mov.b64 	%fd4, {%r116, %r4};
	{
	.reg .b32 %temp; 
	mov.b64 	{%r122, %temp}, %fd4;
	}
	{
	.reg .b32 %temp; 
	mov.b64 	{%temp, %r123}, %fd4;
	}
	add.s32 	%r124, %r123, -1048576;
	mov.b64 	%fd5, {%r122, %r124};
	selp.f64 	%fd34, %fd30, %fd19, %p9;
	selp.b32 	%r125, %r108, %r109, %p9;
	selp.b32 	%r126, %r107, %r110, %p9;
	add.s32 	%r5, %r125, -1;
	fma.rn.f64 	%fd35, %fd34, 0d7FF0000000000000, 0d7FF0000000000000;
	{
	.reg .b32 %temp; 
	mov.b64 	{%temp, %r127}, %fd34;
	}
	and.b32  	%r128, %r127, 2147483647;
	setp.eq.s32 	%p12, %r128, 0;
	selp.f64 	%fd6, 0dFFF0000000000000, %fd35, %p12;
	selp.b32 	%r129, -1077, -1023, %p9;
	shr.u32 	%r130, %r125, 20;
	add.s32 	%r6, %r129, %r130;
	and.b32  	%r131, %r125, 1048575;
	or.b32  	%r7, %r131, 1072693248;
	mov.b64 	%fd7, {%r126, %r7};
	{
	.reg .b32 %temp; 
	mov.b64 	{%r132, %temp}, %fd7;
	}
	{
	.reg .b32 %temp; 
	mov.b64 	{%temp, %r133}, %fd7;
	}
	add.s32 	%r134, %r133, -1048576;
	mov.b64 	%fd8, {%r132, %r134};
	mov.f64 	%fd36, 0d4024000000000000;
	{
	.reg .b32 %temp; 
	mov.b64 	{%temp, %r8}, %fd36;
	}
$L__BB1_3:
	mov.u32 	%r9, %r168;
	ld.param.u64 	%rd26, [_Z19initializeMassesGpuPdddP17curandStateXORWOW_param_3];
	setp.gt.u32 	%p13, %r2, 2146435070;
	mul.wide.s32 	%rd16, %r9, 48;
	cvta.to.global.u64 	%rd17, %rd26;
	add.s64 	%rd18, %rd17, %rd16;
	ld.global.v2.u32 	{%r135, %r136}, [%rd18];
	shr.u32 	%r137, %r136, 2;
	xor.b32  	%r138, %r137, %r136;
	ld.global.v2.u32 	{%r139, %r140}, [%rd18+8];
	ld.global.v2.u32 	{%r141, %r142}, [%rd18+16];
	st.global.v2.u32 	[%rd18+8], {%r140, %r141};
	shl.b32 	%r143, %r142, 4;
	shl.b32 	%r144, %r138, 1;
	xor.b32  	%r145, %r144, %r143;
	xor.b32  	%r146, %r145, %r138;
	xor.b32  	%r147, %r146, %r142;
	st.global.v2.u32 	[%rd18+16], {%r142, %r147};
	add.s32 	%r148, %r135, 362437;
	st.global.v2.u32 	[%rd18], {%r148, %r139};
	add.s32 	%r149, %r147, %r148;
	cvt.rn.f32.u32 	%f12, %r149;
	fma.rn.f32 	%f1, %f12, 0f2F800000, 0f2F000000;
	mov.f64 	%fd120, %fd3;
	@%p13 bra 	$L__BB1_5;
	setp.gt.u32 	%p14, %r4, 1073127582;
	selp.f64 	%fd37, %fd5, %fd4, %p14;
	selp.u32 	%r150, 1, 0, %p14;
	add.s32 	%r151, %r3, %r150;
	add.f64 	%fd38, %fd37, 0dBFF0000000000000;
	add.f64 	%fd39, %fd37, 0d3FF0000000000000;
	rcp.approx.ftz.f64 	%fd40, %fd39;
	neg.f64 	%fd41, %fd39;
	fma.rn.f64 	%fd42, %fd41, %fd40, 0d3FF0000000000000;
	fma.rn.f64 	%fd43, %fd42, %fd42, %fd42;
	fma.rn.f64 	%fd44, %fd43, %fd40, %fd40;
	mul.f64 	%fd45, %fd38, %fd44;
	fma.rn.f64 	%fd46, %fd38, %fd44, %fd45;
	mul.f64 	%fd47, %fd46, %fd46;
	fma.rn.f64 	%fd48, %fd47, 0d3EB1380B3AE80F1E, 0d3ED0EE258B7A8B04;
	fma.rn.f64 	%fd49, %fd48, %fd47, 0d3EF3B2669F02676F;
	fma.rn.f64 	%fd50, %fd49, %fd47, 0d3F1745CBA9AB0956;
	fma.rn.f64 	%fd51, %fd50, %fd47, 0d3F3C71C72D1B5154;
	fma.rn.f64 	%fd52, %fd51, %fd47, 0d3F624924923BE72D;
	fma.rn.f64 	%fd53, %fd52, %fd47, 0d3F8999999999A3C4;
	fma.rn.f64 	%fd54, %fd53, %fd47, 0d3FB5555555555554;
	sub.f64 	%fd55, %fd38, %fd46;
	add.f64 	%fd56, %fd55, %fd55;
	neg.f64 	%fd57, %fd46;
	fma.rn.f64 	%fd58, %fd57, %fd38, %fd56;
	mul.f64 	%fd59, %fd44, %fd58;
	mul.f64 	%fd60, %fd47, %fd54;
	fma.rn.f64 	%fd61, %fd60, %fd46, %fd59;
	xor.b32  	%r152, %r151, -2147483648;
	mov.b32 	%r153, 1127219200;
	mov.b64 	%fd62, {%r152, %r153};
	sub.f64 	%fd63, %fd62, %fd2;
	fma.rn.f64 	%fd64, %fd63, 0d3FE62E42FEFA39EF, %fd46;
	fma.rn.f64 	%fd65, %fd63, 0dBFE62E42FEFA39EF, %fd64;
	sub.f64 	%fd66, %fd65, %fd46;
	sub.f64 	%fd67, %fd61, %fd66;
	fma.rn.f64 	%fd68, %fd63, 0d3C7ABC9E3B39803F, %fd67;
	add.f64 	%fd120, %fd64, %fd68;
$L__BB1_5:
	setp.gt.u32 	%p15, %r5, 2146435070;
	mov.f64 	%fd121, %fd6;
	@%p15 bra 	$L__BB1_7;
	setp.gt.u32 	%p16, %r7, 1073127582;
	selp.f64 	%fd69, %fd8, %fd7, %p16;
	selp.u32 	%r154, 1, 0, %p16;
	add.s32 	%r155, %r6, %r154;
	add.f64 	%fd70, %fd69, 0dBFF0000000000000;
	add.f64 	%fd71, %fd69, 0d3FF0000000000000;
	rcp.approx.ftz.f64 	%fd72, %fd71;
	neg.f64 	%fd73, %fd71;
	fma.rn.f64 	%fd74, %fd73, %fd72, 0d3FF0000000000000;
	fma.rn.f64 	%fd75, %fd74, %fd74, %fd74;
	fma.rn.f64 	%fd76, %fd75, %fd72, %fd72;
	mul.f64 	%fd77, %fd70, %fd76;
	fma.rn.f64 	%fd78, %fd70, %fd76, %fd77;
	mul.f64 	%fd79, %fd78, %fd78;
	fma.rn.f64 	%fd80, %fd79, 0d3EB1380B3AE80F1E, 0d3ED0EE258B7A8B04;
	fma.rn.f64 	%fd81, %fd80, %fd79, 0d3EF3B2669F02676F;
	fma.rn.f64 	%fd82, %fd81, %fd79, 0d3F1745CBA9AB0956;
	fma.rn.f64 	%fd83, %fd82, %fd79, 0d3F3C71C72D1B5154;
	fma.rn.f64 	%fd84, %fd83, %fd79, 0d3F624924923BE72D;
	fma.rn.f64 	%fd85, %fd84, %fd79, 0d3F8999999999A3C4;
	fma.rn.f64 	%fd86, %fd85, %fd79, 0d3FB5555555555554;
	sub.f64 	%fd87, %fd70, %fd78;
	add.f64 	%fd88, %fd87, %fd87;
	neg.f64 	%fd89, %fd78;
	fma.rn.f64 	%fd90, %fd89, %fd70, %fd88;
	mul.f64 	%fd91, %fd76, %fd90;
	mul.f64 	%fd92, %fd79, %fd86;
	fma.rn.f64 	%fd93, %fd92, %fd78, %fd91;
	xor.b32  	%r156, %r155, -2147483648;
	mov.b32 	%r157, 1127219200;
	mov.b64 	%fd94, {%r156, %r157};
	sub.f64 	%fd95, %fd94, %fd2;
	fma.rn.f64 	%fd96, %fd95, 0d3FE62E42FEFA39EF, %fd78;
	fma.rn.f64 	%fd97, %fd95, 0dBFE62E42FEFA39EF, %fd96;
	sub.f64 	%fd98, %fd97, %fd78;
	sub.f64 	%fd99, %fd93, %fd98;
	fma.rn.f64 	%fd100, %fd95, 0d3C7ABC9E3B39803F, %fd99;
	add.f64 	%fd121, %fd96, %fd100;
$L__BB1_7:
	mul.f64 	%fd101, %fd120, 0d3C695355BAAAFAD3;
	fma.rn.f64 	%fd102, %fd120, 0d3FDBCB7B1526E50E, %fd101;
	setp.lt.s32 	%p17, %r8, 0;
	mul.f64 	%fd103, %fd121, 0d3C695355BAAAFAD3;
	fma.rn.f64 	%fd104, %fd121, 0d3FDBCB7B1526E50E, %fd103;
	sub.f64 	%fd105, %fd104, %fd102;
	cvt.f64.f32 	%fd106, %f1;
	fma.rn.f64 	%fd107, %fd105, %fd106, %fd102;
	{
	.reg .b32 %temp; 
	mov.b64 	{%temp, %r10}, %fd107;
	}
	shr.u32 	%r158, %r10, 20;
	and.b32  	%r159, %r158, 2047;
	add.s32 	%r160, %r159, -1012;
	mov.b64 	%rd19, %fd107;
	shl.b64 	%rd20, %rd19, %r160;
	setp.eq.s64 	%p18, %rd20, -9223372036854775808;
	{ // callseq 0, 0
	.param .b64 param0;
	st.param.f64 	[param0], %fd107;
	.param .b64 retval0;
	call.uni (retval0), 
	__internal_accurate_pow, 
	(
	param0
	);
	ld.param.f64 	%fd108, [retval0];
	} // callseq 0
	neg.f64 	%fd110, %fd108;
	selp.f64 	%fd111, %fd110, %fd108, %p18;
	selp.f64 	%fd112, %fd111, %fd108, %p17;
	cvt.rzi.f64.f64 	%fd113, %fd107;
	setp.neu.f64 	%p19, %fd107, %fd113;
	selp.f64 	%fd115, 0dFFF8000000000000, %fd112, %p19;
	selp.f64 	%fd122, %fd115, %fd112, %p17;
	add.f64 	%fd116, %fd107, 0d4024000000000000;
	{
	.reg .b32 %temp; 
	mov.b64 	{%temp, %r161}, %fd116;
	}
	and.b32  	%r162, %r161, 2146435072;
	setp.ne.s32 	%p20, %r162, 2146435072;
	@%p20 bra 	$L__BB1_12;
	setp.nan.f64 	%p21, %fd107, %fd107;
	@%p21 bra 	$L__BB1_11;
	abs.f64 	%fd117, %fd107;
	setp.neu.f64 	%p22, %fd117, 0d7FF0000000000000;
	@%p22 bra 	$L__BB1_12;
	setp.lt.s32 	%p23, %r10, 0;
	selp.b32 	%r163, 0, 2146435072, %p23;
	mov.b32 	%r164, 0;
	mov.b64 	%fd122, {%r164, %r163};
	bra.uni 	$L__BB1_12;
$L__BB1_11:
	mov.f64 	%fd118, 0d4024000000000000;
	add.rn.f64 	%fd122, %fd118, %fd107;
$L__BB1_12:
	ld.param.u64 	%rd25, [_Z19initializeMassesGpuPdddP17curandStateXORWOW_param_0];
	setp.eq.f64 	%p24, %fd107, 0d0000000000000000;
	selp.f64 	%fd119, 0d3FF0000000000000, %fd122, %p24;
	mul.wide.s32 	%rd22, %r9, 8;
	cvta.to.global.u64 	%rd23, %rd25;
	add.s64 	%rd24, %rd23, %rd22;
	st.global.f64 	[%rd24], %fd119;
	add.s32 	%r168, %r9, 1024;
	setp.lt.s32 	%p25, %r9, 38976;
	@%p25 bra 	$L__BB1_3;
	bra.uni 	$L__BB1_19;
$L__BB1_13:
	max.s32 	%r26, %r168, 38976;
	sub.s32 	%r27, %r26, %r168;
	add.s32 	%r12, %r27, 1023;
	and.b32  	%r28, %r12, 3072;
	setp.eq.s32 	%p5, %r28, 3072;
	@%p5 bra 	$L__BB1_16;
	add.s64 	%rd3, %rd2, 16;
	shr.u32 	%r29, %r12, 10;
	add.s32 	%r30, %r29, 1;
	and.b32  	%r31, %r30, 3;
	neg.s32 	%r166, %r31;
$L__BB1_15:
	.pragma "nounroll";
	mul.wide.s32 	%rd8, %r168, 8;
	add.s64 	%rd9, %rd1, %rd8;
	mul.wide.s32 	%rd10, %r168, 48;
	add.s64 	%rd11, %rd3, %rd10;
	ld.global.v2.u32 	{%r32, %r33}, [%rd11+-16];
	shr.u32 	%r34, %r33, 2;
	xor.b32  	%r35, %r34, %r33;
	ld.global.v2.u32 	{%r36, %r37}, [%rd11+-8];
	ld.global.v2.u32 	{%r38, %r39}, [%rd11];
	st.global.v2.u32 	[%rd11+-8], {%r37, %r38};
	shl.b32 	%r40, %r39, 4;
	shl.b32 	%r41, %r35, 1;
	xor.b32  	%r42, %r41, %r40;
	xor.b32  	%r43, %r42, %r35;
	xor.b32  	%r44, %r43, %r39;
	st.global.v2.u32 	[%rd11], {%r39, %r44};
	add.s32 	%r45, %r32, 362437;
	st.global.v2.u32 	[%rd11+-16], {%r45, %r36};
	add.s32 	%r46, %r44, %r45;
	cvt.rn.f32.u32 	%f2, %r46;
	fma.rn.f32 	%f3, %f2, 0f2F800000, 0f2F000000;
	cvt.f64.f32 	%fd20, %f3;
	fma.rn.f64 	%fd21, %fd1, %fd20, %fd18;
	st.global.f64 	[%rd9], %fd21;
	add.s32 	%r168, %r168, 1024;
	add.s32 	%r166, %r166, 1;
	setp.ne.s32 	%p6, %r166, 0;
	@%p6 bra 	$L__BB1_15;
$L__BB1_16:
	setp.lt.u32 	%p7, %r12, 3072;
	@%p7 bra 	$L__BB1_19;
	add.s64 	%rd4, %rd2, 98304;
	add.s64 	%rd5, %rd1, 16384;
$L__BB1_18:
	mul.wide.s32 	%rd12, %r168, 48;
	add.s64 	%rd13, %rd4, %rd12;
	mul.wide.s32 	%rd14, %r168, 8;
	add.s64 	%rd15, %rd5, %rd14;
	ld.global.v2.u32 	{%r47, %r48}, [%rd13+-98304];
	shr.u32 	%r49, %r48, 2;
	xor.b32  	%r50, %r49, %r48;
	ld.global.v2.u32 	{%r51, %r52}, [%rd13+-98296];
	ld.global.v2.u32 	{%r53, %r54}, [%rd13+-98288];
	st.global.v2.u32 	[%rd13+-98296], {%r52, %r53};
	shl.b32 	%r55, %r54, 4;
	shl.b32 	%r56, %r50, 1;
	xor.b32  	%r57, %r56, %r55;
	xor.b32  	%r58, %r57, %r50;
	xor.b32  	%r59, %r58, %r54;
	st.global.v2.u32 	[%rd13+-98288], {%r54, %r59};
	add.s32 	%r60, %r47, 362437;
	st.global.v2.u32 	[%rd13+-98304], {%r60, %r51};
	add.s32 	%r61, %r59, %r60;
	cvt.rn.f32.u32 	%f4, %r61;
	fma.rn.f32 	%f5, %f4, 0f2F800000, 0f2F000000;
	cvt.f64.f32 	%fd22, %f5;
	fma.rn.f64 	%fd23, %fd1, %fd22, %fd18;
	st.global.f64 	[%rd15+-16384], %fd23;
	ld.global.v2.u32 	{%r62, %r63}, [%rd13+-49152];
	shr.u32 	%r64, %r63, 2;
	xor.b32  	%r65, %r64, %r63;
	ld.global.v2.u32 	{%r66, %r67}, [%rd13+-49144];
	ld.global.v2.u32 	{%r68, %r69}, [%rd13+-49136];
	st.global.v2.u32 	[%rd13+-49144], {%r67, %r68};
	shl.b32 	%r70, %r69, 4;
	shl.b32 	%r71, %r65, 1;
	xor.b32  	%r72, %r71, %r70;
	xor.b32  	%r73, %r72, %r65;
	xor.b32  	%r74, %r73, %r69;
	st.global.v2.u32 	[%rd13+-49136], {%r69, %r74};
	add.s32 	%r75, %r62, 362437;
	st.global.v2.u32 	[%rd13+-49152], {%r75, %r66};
	add.s32 	%r76, %r74, %r75;
	cvt.rn.f32.u32 	%f6, %r76;
	fma.rn.f32 	%f7, %f6, 0f2F800000, 0f2F000000;
	cvt.f64.f32 	%fd24, %f7;
	fma.rn.f64 	%fd25, %fd1, %fd24, %fd18;
	st.global.f64 	[%rd15+-8192], %fd25;
	ld.global.v2.u32 	{%r77, %r78}, [%rd13];
	shr.u32 	%r79, %r78, 2;
	xor.b32  	%r80, %r79, %r78;
	ld.global.v2.u32 	{%r81, %r82}, [%rd13+8];
	ld.global.v2.u32 	{%r83, %r84}, [%rd13+16];
	st.global.v2.u32 	[%rd13+8], {%r82, %r83};
	shl.b32 	%r85, %r84, 4;
	shl.b32 	%r86, %r80, 1;
	xor.b32  	%r87, %r86, %r85;
	xor.b32  	%r88, %r87, %r80;
	xor.b32  	%r89, %r88, %r84;
	st.global.v2.u32 	[%rd13+16], {%r84, %r89};
	add.s32 	%r90, %r77, 362437;
	st.global.v2.u32 	[%rd13], {%r90, %r81};
	add.s32 	%r91, %r89, %r90;
	cvt.rn.f32.u32 	%f8, %r91;
	fma.rn.f32 	%f9, %f8, 0f2F800000, 0f2F000000;
	cvt.f64.f32 	%fd26, %f9;
	fma.rn.f64 	%fd27, %fd1, %fd26, %fd18;
	st.global.f64 	[%rd15], %fd27;
	ld.global.v2.u32 	{%r92, %r93}, [%rd13+49152];
	shr.u32 	%r94, %r93, 2;
	xor.b32  	%r95, %r94, %r93;
	ld.global.v2.u32 	{%r96, %r97}, [%rd13+49160];
	ld.global.v2.u32 	{%r98, %r99}, [%rd13+49168];
	st.global.v2.u32 	[%rd13+49160], {%r97, %r98};
	shl.b32 	%r100, %r99, 4;
	shl.b32 	%r101, %r95, 1;
	xor.b32  	%r102, %r101, %r100;
	xor.b32  	%r103, %r102, %r95;
	xor.b32  	%r104, %r103, %r99;
	st.global.v2.u32 	[%rd13+49168], {%r99, %r104};
	add.s32 	%r105, %r92, 362437;
	st.global.v2.u32 	[%rd13+49152], {%r105, %r96};
	add.s32 	%r106, %r104, %r105;
	cvt.rn.f32.u32 	%f10, %r106;
	fma.rn.f32 	%f11, %f10, 0f2F800000, 0f2F000000;
	cvt.f64.f32 	%fd28, %f11;
	fma.rn.f64 	%fd29, %fd1, %fd28, %fd18;
	st.global.f64 	[%rd15+8192], %fd29;
	add.s32 	%r20, %r168, 4096;
	setp.lt.s32 	%p8, %r168, 35904;
	mov.u32 	%r168, %r20;
	@%p8 bra 	$L__BB1_18;
$L__BB1_19:
	ret;

}
	// .globl	_Z20initializeVectorsGpuPdddP17curandStateXORWOW
.visible .entry _Z20initializeVectorsGpuPdddP17curandStateXORWOW(
	.param .u64 .ptr .align 1 _Z20initializeVectorsGpuPdddP17curandStateXORWOW_param_0,
	.param .f64 _Z20initializeVectorsGpuPdddP17curandStateXORWOW_param_1,
	.param .f64 _Z20initializeVectorsGpuPdddP17curandStateXORWOW_param_2,
	.param .u64 .ptr .align 1 _Z20initializeVectorsGpuPdddP17curandStateXORWOW_param_3
)
{
	.reg .pred 	%p<37>;
	.reg .b32 	%r<216>;
	.reg .b32 	%f<17>;
	.reg .b64 	%rd<36>;
	.reg .b64 	%fd<226>;

	ld.param.u64 	%rd4, [_Z20initializeVectorsGpuPdddP17curandStateXORWOW_param_0];
	ld.param.u64 	%rd5, [_Z20initializeVectorsGpuPdddP17curandStateXORWOW_param_3];
	cvta.to.global.u64 	%rd1, %rd4;
	cvta.to.global.u64 	%rd2, %rd5;
	mov.u32 	%r24, %ctaid.x;
	mov.u32 	%r25, %ntid.x;
	mov.u32 	%r26, %tid.x;
	mad.lo.s32 	%r213, %r24, %r25, %r26;
	setp.gt.s32 	%p1, %r213, 39999;
	@%p1 bra 	$L__BB2_27;
	ld.param.f64 	%fd218, [_Z20initializeVectorsGpuPdddP17curandStateXORWOW_param_2];
	ld.param.f64 	%fd214, [_Z20initializeVectorsGpuPdddP17curandStateXORWOW_param_1];
	setp.leu.f64 	%p2, %fd214, 0d0000000000000000;
	setp.leu.f64 	%p3, %fd218, 0d0000000000000000;
	sub.f64 	%fd1, %fd218, %fd214;
	mov.b32 	%r27, 1127219200;
	mov.b32 	%r28, -2147483648;
	mov.b64 	%fd2, {%r28, %r27};
	mov.f64 	%fd29, 0d4024000000000000;
	{
	.reg .b32 %temp; 
	mov.b64 	{%temp, %r2}, %fd29;
	}
	or.pred  	%p4, %p2, %p3;
	@%p4 bra 	$L__BB2_22;
	ld.param.f64 	%fd219, [_Z20initializeVectorsGpuPdddP17curandStateXORWOW_param_2];
	ld.param.f64 	%fd217, [_Z20initializeVectorsGpuPdddP17curandStateXORWOW_param_1];
	mul.f64 	%fd42, %fd219, 0d4350000000000000;
	{
	.reg .b32 %temp; 
	mov.b64 	{%r123, %temp}, %fd42;
	}
	{
	.reg .b32 %temp; 
	mov.b64 	{%temp, %r124}, %fd42;
	}
	{
	.reg .b32 %temp; 
	mov.b64 	{%temp, %r125}, %fd219;
	}
	setp.lt.s32 	%p8, %r125, 1048576;
	{
	.reg .b32 %temp; 
	mov.b64 	{%r126, %temp}, %fd219;
	}
	mul.f64 	%fd43, %fd217, 0d4350000000000000;
	{
	.reg .b32 %temp; 
	mov.b64 	{%r127, %temp}, %fd43;
	}
	{
	.reg .b32 %temp; 
	mov.b64 	{%temp, %r128}, %fd43;
	}
	{
	.reg .b32 %temp; 
	mov.b64 	{%temp, %r129}, %fd217;
	}
	setp.lt.s32 	%p9, %r129, 1048576;
	{
	.reg .b32 %temp; 
	mov.b64 	{%r130, %temp}, %fd217;
	}
	selp.f64 	%fd44, %fd43, %fd217, %p9;
	selp.b32 	%r131, %r128, %r129, %p9;
	selp.b32 	%r132, %r127, %r130, %p9;
	add.s32 	%r3, %r131, -1;
	fma.rn.f64 	%fd45, %fd44, 0d7FF0000000000000, 0d7FF0000000000000;
	{
	.reg .b32 %temp; 
	mov.b64 	{%temp, %r133}, %fd44;
	}
	and.b32  	%r134, %r133, 2147483647;
	setp.eq.s32 	%p10, %r134, 0;
	selp.f64 	%fd3, 0dFFF0000000000000, %fd45, %p10;
	selp.b32 	%r135, -1077, -1023, %p9;
	shr.u32 	%r136, %r131, 20;
	add.s32 	%r4, %r135, %r136;
	and.b32  	%r137, %r131, 1048575;
	or.b32  	%r5, %r137, 1072693248;
	mov.b64 	%fd4, {%r132, %r5};
	{
	.reg .b32 %temp; 
	mov.b64 	{%r138, %temp}, %fd4;
	}
	{
	.reg .b32 %temp; 
	mov.b64 	{%temp, %r139}, %fd4;
	}
	add.s32 	%r140, %r139, -1048576;
	mov.b64 	%fd5, {%r138, %r140};
	selp.f64 	%fd46, %fd42, %fd219, %p8;
	selp.b32 	%r141, %r124, %r125, %p8;
	selp.b32 	%r142, %r123, %r126, %p8;
	add.s32 	%r6, %r141, -1;
	fma.rn.f64 	%fd47, %fd46, 0d7FF0000000000000, 0d7FF0000000000000;
	{
	.reg .b32 %temp; 
	mov.b64 	{%temp, %r143}, %fd46;
	}
	and.b32  	%r144, %r143, 2147483647;
	setp.eq.s32 	%p11, %r144, 0;
	selp.f64 	%fd6, 0dFFF0000000000000, %fd47, %p11;
	selp.b32 	%r145, -1077, -1023, %p8;
	shr.u32 	%r146, %r141, 20;
	add.s32 	%r7, %r145, %r146;
	and.b32  	%r147, %r141, 1048575;
	or.b32  	%r8, %r147, 1072693248;
	mov.b64 	%fd7, {%r142, %r8};
	{
	.reg .b32 %temp; 
	mov.b64 	{%r148, %temp}, %fd7;
	}
	{
	.reg .b32 %temp; 
	mov.b64 	{%temp, %r149}, %fd7;
	}
	add.s32 	%r150, %r149, -1048576;
	mov.b64 	%fd8, {%r148, %r150};
	shl.b32 	%r211, %r213, 1;
$L__BB2_3:
	mov.u32 	%r11, %r213;
	ld.param.u64 	%rd34, [_Z20initializeVectorsGpuPdddP17curandStateXORWOW_param_3];
	setp.gt.u32 	%p12, %r3, 2146435070;
	mul.wide.s32 	%rd14, %r11, 48;
	cvta.to.global.u64 	%rd15, %rd34;
	add.s64 	%rd16, %rd15, %rd14;
	ld.global.v2.u32 	{%r151, %r152}, [%rd16];
	shr.u32 	%r153, %r152, 2;
	xor.b32  	%r154, %r153, %r152;
	ld.global.v2.u32 	{%r155, %r156}, [%rd16+8];
	ld.global.v2.u32 	{%r157, %r158}, [%rd16+16];
	st.global.v2.u32 	[%rd16+8], {%r156, %r157};
	shl.b32 	%r159, %r158, 4;
	shl.b32 	%r160, %r154, 1;
	xor.b32  	%r161, %r160, %r159;
	xor.b32  	%r162, %r161, %r154;
	xor.b32  	%r163, %r162, %r158;
	st.global.v2.u32 	[%rd16+16], {%r158, %r163};
	add.s32 	%r164, %r151, 362437;
	st.global.v2.u32 	[%rd16], {%r164, %r155};
	add.s32 	%r165, %r163, %r164;
	cvt.rn.f32.u32 	%f15, %r165;
	fma.rn.f32 	%f1, %f15, 0f2F800000, 0f2F000000;
	mov.f64 	%fd220, %fd3;
	@%p12 bra 	$L__BB2_5;
	setp.gt.u32 	%p13, %r5, 1073127582;
	selp.f64 	%fd48, %fd5, %fd4, %p13;
	selp.u32 	%r166, 1, 0, %p13;
	add.s32 	%r167, %r4, %r166;
	add.f64 	%fd49, %fd48, 0dBFF0000000000000;
	add.f64 	%fd50, %fd48, 0d3FF0000000000000;
	rcp.approx.ftz.f64 	%fd51, %fd50;
	neg.f64 	%fd52, %fd50;
	fma.rn.f64 	%fd53, %fd52, %fd51, 0d3FF0000000000000;
	fma.rn.f64 	%fd54, %fd53, %fd53, %fd53;
	fma.rn.f64 	%fd55, %fd54, %fd51, %fd51;
	mul.f64 	%fd56, %fd49, %fd55;
	fma.rn.f64 	%fd57, %fd49, %fd55, %fd56;
	mul.f64 	%fd58, %fd57, %fd57;
	fma.rn.f64 	%fd59, %fd58, 0d3EB1380B3AE80F1E, 0d3ED0EE258B7A8B04;
	fma.rn.f64 	%fd60, %fd59, %fd58, 0d3EF3B2669F02676F;
	fma.rn.f64 	%fd61, %fd60, %fd58, 0d3F1745CBA9AB0956;
	fma.rn.f64 	%fd62, %fd61, %fd58, 0d3F3C71C72D1B5154;
	fma.rn.f64 	%fd63, %fd62, %fd58, 0d3F624924923BE72D;
	fma.rn.f64 	%fd64, %fd63, %fd58, 0d3F8999999999A3C4;
	fma.rn.f64 	%fd65, %fd64, %fd58, 0d3FB5555555555554;
	sub.f64 	%fd66, %fd49, %fd57;
	add.f64 	%fd67, %fd66, %fd66;
	neg.f64 	%fd68, %fd57;
	fma.rn.f64 	%fd69, %fd68, %fd49, %fd67;
	mul.f64 	%fd70, %fd55, %fd69;
	mul.f64 	%fd71, %fd58, %fd65;
	fma.rn.f64 	%fd72, %fd71, %fd57, %fd70;
	xor.b32  	%r168, %r167, -2147483648;
	mov.b32 	%r169, 1127219200;
	mov.b64 	%fd73, {%r168, %r169};
	sub.f64 	%fd74, %fd73, %fd2;
	fma.rn.f64 	%fd75, %fd74, 0d3FE62E42FEFA39EF, %fd57;
	fma.rn.f64 	%fd76, %fd74, 0dBFE62E42FEFA39EF, %fd75;
	sub.f64 	%fd77, %fd76, %fd57;
	sub.f64 	%fd78, %fd72, %fd77;
	fma.rn.f64 	%fd79, %fd74, 0d3C7ABC9E3B39803F, %fd78;
	add.f64 	%fd220, %fd75, %fd79;
$L__BB2_5:
	setp.gt.u32 	%p14, %r6, 2146435070;
	mov.f64 	%fd221, %fd6;
	@%p14 bra 	$L__BB2_7;
	setp.gt.u32 	%p15, %r8, 1073127582;
	selp.f64 	%fd80, %fd8, %fd7, %p15;
	selp.u32 	%r170, 1, 0, %p15;
	add.s32 	%r171, %r7, %r170;
	add.f64 	%fd81, %fd80, 0dBFF0000000000000;
	add.f64 	%fd82, %fd80, 0d3FF0000000000000;
	rcp.approx.ftz.f64 	%fd83, %fd82;
	neg.f64 	%fd84, %fd82;
	fma.rn.f64 	%fd85, %fd84, %fd83, 0d3FF0000000000000;
	fma.rn.f64 	%fd86, %fd85, %fd85, %fd85;
	fma.rn.f64 	%fd87, %fd86, %fd83, %fd83;
	mul.f64 	%fd88, %fd81, %fd87;
	fma.rn.f64 	%fd89, %fd81, %fd87, %fd88;
	mul.f64 	%fd90, %fd89, %fd89;
	fma.rn.f64 	%fd91, %fd90, 0d3EB1380B3AE80F1E, 0d3ED0EE258B7A8B04;
	fma.rn.f64 	%fd92, %fd91, %fd90, 0d3EF3B2669F02676F;
	fma.rn.f64 	%fd93, %fd92, %fd90, 0d3F1745CBA9AB0956;
	fma.rn.f64 	%fd94, %fd93, %fd90, 0d3F3C71C72D1B5154;
	fma.rn.f64 	%fd95, %fd94, %fd90, 0d3F624924923BE72D;
	fma.rn.f64 	%fd96, %fd95, %fd90, 0d3F8999999999A3C4;
	fma.rn.f64 	%fd97, %fd96, %fd90, 0d3FB5555555555554;
	sub.f64 	%fd98, %fd81, %fd89;
	add.f64 	%fd99, %fd98, %fd98;
	neg.f64 	%fd100, %fd89;
	fma.rn.f64 	%fd101, %fd100, %fd81, %fd99;
	mul.f64 	%fd102, %fd87, %fd101;
	mul.f64 	%fd103, %fd90, %fd97;
	fma.rn.f64 	%fd104, %fd103, %fd89, %fd102;
	xor.b32  	%r172, %r171, -2147483648;
	mov.b32 	%r173, 1127219200;
	mov.b64 	%fd105, {%r172, %r173};
	sub.f64 	%fd106, %fd105, %fd2;
	fma.rn.f64 	%fd107, %fd106, 0d3FE62E42FEFA39EF, %fd89;
	fma.rn.f64 	%fd108, %fd106, 0dBFE62E42FEFA39EF, %fd107;
	sub.f64 	%fd109, %fd108, %fd89;
	sub.f64 	%fd110, %fd104, %fd109;
	fma.rn.f64 	%fd111, %fd106, 0d3C7ABC9E3B39803F, %fd110;
	add.f64 	%fd221, %fd107, %fd111;
$L__BB2_7:
	mul.f64 	%fd112, %fd220, 0d3C695355BAAAFAD3;
	fma.rn.f64 	%fd113, %fd220, 0d3FDBCB7B1526E50E, %fd112;
	setp.lt.s32 	%p16, %r2, 0;
	mul.f64 	%fd114, %fd221, 0d3C695355BAAAFAD3;
	fma.rn.f64 	%fd115, %fd221, 0d3FDBCB7B1526E50E, %fd114;
	sub.f64 	%fd116, %fd115, %fd113;
	cvt.f64.f32 	%fd117, %f1;
	fma.rn.f64 	%fd118, %fd116, %fd117, %fd113;
	{
	.reg .b32 %temp; 
	mov.b64 	{%temp, %r12}, %fd118;
	}
	shr.u32 	%r174, %r12, 20;
	and.b32  	%r175, %r174, 2047;
	add.s32 	%r176, %r175, -1012;
	mov.b64 	%rd17, %fd118;
	shl.b64 	%rd18, %rd17, %r176;
	setp.eq.s64 	%p17, %rd18, -9223372036854775808;
	{ // callseq 1, 0
	.param .b64 param0;
	st.param.f64 	[param0], %fd118;
	.param .b64 retval0;
	call.uni (retval0), 
	__internal_accurate_pow, 
	(
	param0
	);
	ld.param.f64 	%fd119, [retval0];
	} // callseq 1
	neg.f64 	%fd121, %fd119;
	selp.f64 	%fd122, %fd121, %fd119, %p17;
	selp.f64 	%fd123, %fd122, %fd119, %p16;
	cvt.rzi.f64.f64 	%fd124, %fd118;
	setp.neu.f64 	%p18, %fd118, %fd124;
	selp.f64 	%fd126, 0dFFF8000000000000, %fd123, %p18;
	selp.f64 	%fd222, %fd126, %fd123, %p16;
	add.f64 	%fd127, %fd118, 0d4024000000000000;
	{
	.reg .b32 %temp; 
	mov.b64 	{%temp, %r177}, %fd127;
	}
	and.b32  	%r178, %r177, 2146435072;
	setp.ne.s32 	%p19, %r178, 2146435072;
	@%p19 bra 	$L__BB2_12;
	setp.nan.f64 	%p20, %fd118, %fd118;
	@%p20 bra 	$L__BB2_11;
	abs.f64 	%fd128, %fd118;
	setp.neu.f64 	%p21, %fd128, 0d7FF0000000000000;
	@%p21 bra 	$L__BB2_12;
	setp.lt.s32 	%p22, %r12, 0;
	selp.b32 	%r179, 0, 2146435072, %p22;
	mov.b32 	%r180, 0;
	mov.b64 	%fd222, {%r180, %r179};
	bra.uni 	$L__BB2_12;
$L__BB2_11:
	mov.f64 	%fd129, 0d4024000000000000;
	add.rn.f64 	%fd222, %fd129, %fd118;
$L__BB2_12:
	ld.param.u64 	%rd35, [_Z20initializeVectorsGpuPdddP17curandStateXORWOW_param_3];
	ld.param.u64 	%rd32, [_Z20initializeVectorsGpuPdddP17curandStateXORWOW_param_0];
	setp.eq.f64 	%p24, %fd118, 0d0000000000000000;
	selp.f64 	%fd130, 0d3FF0000000000000, %fd222, %p24;
	cvta.to.global.u64 	%rd20, %rd32;
	mul.wide.s32 	%rd21, %r211, 8;
	add.s64 	%rd22, %rd20, %rd21;
	st.global.f64 	[%rd22], %fd130;
	cvta.to.global.u64 	%rd23, %rd35;
	mul.wide.s32 	%rd24, %r11, 48;
	add.s64 	%rd25, %rd23, %rd24;
	ld.global.v2.u32 	{%r181, %r182}, [%rd25];
	shr.u32 	%r183, %r182, 2;
	xor.b32  	%r184, %r183, %r182;
	ld.global.v2.u32 	{%r185, %r186}, [%rd25+8];
	ld.global.v2.u32 	{%r187, %r188}, [%rd25+16];
	st.global.v2.u32 	[%rd25+8], {%r186, %r187};
	shl.b32 	%r189, %r188, 4;
	shl.b32 	%r190, %r184, 1;
	xor.b32  	%r191, %r190, %r189;
	xor.b32  	%r192, %r191, %r184;
	xor.b32  	%r193, %r192, %r188;
	st.global.v2.u32 	[%rd25+16], {%r188, %r193};
	add.s32 	%r194, %r181, 362437;
	st.global.v2.u32 	[%rd25], {%r194, %r185};
	add.s32 	%r195, %r193, %r194;
	cvt.rn.f32.u32 	%f16, %r195;
	fma.rn.f32 	%f2, %f16, 0f2F800000, 0f2F000000;
	mov.f64 	%fd223, %fd3;
	@%p12 bra 	$L__BB2_14;
	setp.gt.u32 	%p25, %r5, 1073127582;
	selp.f64 	%fd131, %fd5, %fd4, %p25;
	selp.u32 	%r196, 1, 0, %p25;
	add.s32 	%r197, %r4, %r196;
	add.f64 	%fd132, %fd131, 0dBFF0000000000000;
	add.f64 	%fd133, %fd131, 0d3FF0000000000000;
	rcp.approx.ftz.f64 	%fd134, %fd133;
	neg.f64 	%fd135, %fd133;
	fma.rn.f64 	%fd136, %fd135, %fd134, 0d3FF0000000000000;
	fma.rn.f64 	%fd137, %fd136, %fd136, %fd136;
	fma.rn.f64 	%fd138, %fd137, %fd134, %fd134;
	mul.f64 	%fd139, %fd132, %fd138;
	fma.rn.f64 	%fd140, %fd132, %fd138, %fd139;
	mul.f64 	%fd141, %fd140, %fd140;
	fma.rn.f64 	%fd142, %fd141, 0d3EB1380B3AE80F1E, 0d3ED0EE258B7A8B04;
	fma.rn.f64 	%fd143, %fd142, %fd141, 0d3EF3B2669F02676F;
	fma.rn.f64 	%fd144, %fd143, %fd141, 0d3F1745CBA9AB0956;
	fma.rn.f64 	%fd145, %fd144, %fd141, 0d3F3C71C72D1B5154;
	fma.rn.f64 	%fd146, %fd145, %fd141, 0d3F624924923BE72D;
	fma.rn.f64 	%fd147, %fd146, %fd141, 0d3F8999999999A3C4;
	fma.rn.f64 	%fd148, %fd147, %fd141, 0d3FB5555555555554;
	sub.f64 	%fd149, %fd132, %fd140;
	add.f64 	%fd150, %fd149, %fd149;
	neg.f64 	%fd151, %fd140;
	fma.rn.f64 	%fd152, %fd151, %fd132, %fd150;
	mul.f64 	%fd153, %fd138, %fd152;
	mul.f64 	%fd154, %fd141, %fd148;
	fma.rn.f64 	%fd155, %fd154, %fd140, %fd153;
	xor.b32  	%r198, %r197, -2147483648;
	mov.b32 	%r199, 1127219200;
	mov.b64 	%fd156, {%r198, %r199};
	sub.f64 	%fd157, %fd156, %fd2;
	fma.rn.f64 	%fd158, %fd157, 0d3FE62E42FEFA39EF, %fd140;
	fma.rn.f64 	%fd159, %fd157, 0dBFE62E42FEFA39EF, %fd158;
	sub.f64 	%fd160, %fd159, %fd140;
	sub.f64 	%fd161, %fd155, %fd160;
	fma.rn.f64 	%fd162, %fd157, 0d3C7ABC9E3B39803F, %fd161;
	add.f64 	%fd223, %fd158, %fd162;
$L__BB2_14:
	mov.f64 	%fd224, %fd6;
	@%p14 bra 	$L__BB2_16;
	setp.gt.u32 	%p27, %r8, 1073127582;
	selp.f64 	%fd163, %fd8, %fd7, %p27;
	selp.u32 	%r200, 1, 0, %p27;
	add.s32 	%r201, %r7, %r200;
	add.f64 	%fd164, %fd163, 0dBFF0000000000000;
	add.f64 	%fd165, %fd163, 0d3FF0000000000000;
	rcp.approx.ftz.f64 	%fd166, %fd165;
	neg.f64 	%fd167, %fd165;
	fma.rn.f64 	%fd168, %fd167, %fd166, 0d3FF0000000000000;
	fma.rn.f64 	%fd169, %fd168, %fd168, %fd168;
	fma.rn.f64 	%fd170, %fd169, %fd166, %fd166;
	mul.f64 	%fd171, %fd164, %fd170;
	fma.rn.f64 	%fd172, %fd164, %fd170, %fd171;
	mul.f64 	%fd173, %fd172, %fd172;
	fma.rn.f64 	%fd174, %fd173, 0d3EB1380B3AE80F1E, 0d3ED0EE258B7A8B04;
	fma.rn.f64 	%fd175, %fd174, %fd173, 0d3EF3B2669F02676F;
	fma.rn.f64 	%fd176, %fd175, %fd173, 0d3F1745CBA9AB0956;
	fma.rn.f64 	%fd177, %fd176, %fd173, 0d3F3C71C72D1B5154;
	fma.rn.f64 	%fd178, %fd177, %fd173, 0d3F624924923BE72D;
	fma.rn.f64 	%fd179, %fd178, %fd173, 0d3F8999999999A3C4;
	fma.rn.f64 	%fd180, %fd179, %fd173, 0d3FB5555555555554;
	sub.f64 	%fd181, %fd164, %fd172;
	add.f64 	%fd182, %fd181, %fd181;
	neg.f64 	%fd183, %fd172;
	fma.rn.f64 	%fd184, %fd183, %fd164, %fd182;
	mul.f64 	%fd185, %fd170, %fd184;
	mul.f64 	%fd186, %fd173, %fd180;
	fma.rn.f64 	%fd187, %fd186, %fd172, %fd185;
	xor.b32  	%r202, %r201, -2147483648;
	mov.b32 	%r203, 1127219200;
	mov.b64 	%fd188, {%r202, %r203};
	sub.f64 	%fd189, %fd188, %fd2;
	fma.rn.f64 	%fd190, %fd189, 0d3FE62E42FEFA39EF, %fd172;
	fma.rn.f64 	%fd191, %fd189, 0dBFE62E42FEFA39EF, %fd190;
	sub.f64 	%fd192, %fd191, %fd172;
	sub.f64 	%fd193, %fd187, %fd192;
	fma.rn.f64 	%fd194, %fd189, 0d3C7ABC9E3B39803F, %fd193;
	add.f64 	%fd224, %fd190, %fd194;
$L__BB2_16:
	mul.f64 	%fd195, %fd223, 0d3C695355BAAAFAD3;
	fma.rn.f64 	%fd196, %fd223, 0d3FDBCB7B1526E50E, %fd195;
	mul.f64 	%fd197, %fd224, 0d3C695355BAAAFAD3;
	fma.rn.f64 	%fd198, %fd224, 0d3FDBCB7B1526E50E, %fd197;
	sub.f64 	%fd199, %fd198, %fd196;
	cvt.f64.f32 	%fd200, %f2;
	fma.rn.f64 	%fd201, %fd199, %fd200, %fd196;
	{
	.reg .b32 %temp; 
	mov.b64 	{%temp, %r13}, %fd201;
	}
	shr.u32 	%r204, %r13, 20;
	and.b32  	%r205, %r204, 2047;
	add.s32 	%r206, %r205, -1012;
	mov.b64 	%rd26, %fd201;
	shl.b64 	%rd27, %rd26, %r206;
	setp.eq.s64 	%p29, %rd27, -9223372036854775808;
	{ // callseq 2, 0
	.param .b64 param0;
	st.param.f64 	[param0], %fd201;
	.param .b64 retval0;
	call.uni (retval0), 
	__internal_accurate_pow, 
	(
	param0
	);
	ld.param.f64 	%fd202, [retval0];
	} // callseq 2
	neg.f64 	%fd204, %fd202;
	selp.f64 	%fd205, %fd204, %fd202, %p29;
	selp.f64 	%fd206, %fd205, %fd202, %p16;
	cvt.rzi.f64.f64 	%fd207, %fd201;
	setp.neu.f64 	%p30, %fd201, %fd207;
	selp.f64 	%fd209, 0dFFF8000000000000, %fd206, %p30;
	selp.f64 	%fd225, %fd209, %fd206, %p16;
	add.f64 	%fd210, %fd201, 0d4024000000000000;
	{
	.reg .b32 %temp; 
	mov.b64 	{%temp, %r207}, %fd210;
	}
	and.b32  	%r208, %r207, 2146435072;
	setp.ne.s32 	%p31, %r208, 2146435072;
	@%p31 bra 	$L__BB2_21;
	setp.nan.f64 	%p32, %fd201, %fd201;
	@%p32 bra 	$L__BB2_20;
	abs.f64 	%fd211, %fd201;
	setp.neu.f64 	%p33, %fd211, 0d7FF0000000000000;
	@%p33 bra 	$L__BB2_21;
	setp.lt.s32 	%p34, %r13, 0;
	selp.b32 	%r209, 0, 2146435072, %p34;
	mov.b32 	%r210, 0;
	mov.b64 	%fd225, {%r210, %r209};
	bra.uni 	$L__BB2_21;
$L__BB2_20:
	mov.f64 	%fd212, 0d4024000000000000;
	add.rn.f64 	%fd225, %fd212, %fd201;
$L__BB2_21:
	ld.param.u64 	%rd33, [_Z20initializeVectorsGpuPdddP17curandStateXORWOW_param_0];
	setp.eq.f64 	%p35, %fd201, 0d0000000000000000;
	selp.f64 	%fd213, 0d3FF0000000000000, %fd225, %p35;
	cvta.to.global.u64 	%rd29, %rd33;
	mul.wide.s32 	%rd30, %r211, 8;
	add.s64 	%rd31, %rd29, %rd30;
	st.global.f64 	[%rd31+8], %fd213;
	add.s32 	%r213, %r11, 1024;
	add.s32 	%r211, %r211, 2048;
	setp.lt.s32 	%p36, %r11, 38976;
	@%p36 bra 	$L__BB2_3;
	bra.uni 	$L__BB2_27;
$L__BB2_22:
	max.s32 	%r29, %r213, 38976;
	sub.s32 	%r30, %r29, %r213;
	add.s32 	%r16, %r30, 1023;
	and.b32  	%r31, %r16, 1024;
	setp.ne.s32 	%p5, %r31, 0;
	@%p5 bra 	$L__BB2_24;
	ld.param.f64 	%fd215, [_Z20initializeVectorsGpuPdddP17curandStateXORWOW_param_1];
	mul.wide.s32 	%rd6, %r213, 48;
	add.s64 	%rd7, %rd2, %rd6;
	shl.b32 	%r32, %r213, 1;
	ld.global.v2.u32 	{%r33, %r34}, [%rd7];
	shr.u32 	%r35, %r34, 2;
	xor.b32  	%r36, %r35, %r34;
	ld.global.v2.u32 	{%r37, %r38}, [%rd7+8];
	ld.global.v2.u32 	{%r39, %r40}, [%rd7+16];
	st.global.v2.u32 	[%rd7+8], {%r38, %r39};
	shl.b32 	%r41, %r40, 4;
	shl.b32 	%r42, %r36, 1;
	xor.b32  	%r43, %r42, %r41;
	xor.b32  	%r44, %r43, %r36;
	xor.b32  	%r45, %r44, %r40;
	st.global.v2.u32 	[%rd7+16], {%r40, %r45};
	add.s32 	%r46, %r33, 362437;
	st.global.v2.u32 	[%rd7], {%r46, %r37};
	add.s32 	%r47, %r45, %r46;
	cvt.rn.f32.u32 	%f3, %r47;
	fma.rn.f32 	%f4, %f3, 0f2F800000, 0f2F000000;
	cvt.f64.f32 	%fd30, %f4;
	fma.rn.f64 	%fd31, %fd1, %fd30, %fd215;
	mul.wide.s32 	%rd8, %r32, 8;
	add.s64 	%rd9, %rd1, %rd8;
	st.global.f64 	[%rd9], %fd31;
	ld.global.v2.u32 	{%r48, %r49}, [%rd7];
	shr.u32 	%r50, %r49, 2;
	xor.b32  	%r51, %r50, %r49;
	ld.global.v2.u32 	{%r52, %r53}, [%rd7+8];
	ld.global.v2.u32 	{%r54, %r55}, [%rd7+16];
	st.global.v2.u32 	[%rd7+8], {%r53, %r54};
	shl.b32 	%r56, %r55, 4;
	shl.b32 	%r57, %r51, 1;
	xor.b32  	%r58, %r57, %r56;
	xor.b32  	%r59, %r58, %r51;
	xor.b32  	%r60, %r59, %r55;
	st.global.v2.u32 	[%rd7+16], {%r55, %r60};
	add.s32 	%r61, %r48, 362437;
	st.global.v2.u32 	[%rd7], {%r61, %r52};
	add.s32 	%r62, %r60, %r61;
	cvt.rn.f32.u32 	%f5, %r62;
	fma.rn.f32 	%f6, %f5, 0f2F800000, 0f2F000000;
	cvt.f64.f32 	%fd32, %f6;
	fma.rn.f64 	%fd33, %fd1, %fd32, %fd215;
	st.global.f64 	[%rd9+8], %fd33;
	add.s32 	%r213, %r213, 1024;
$L__BB2_24:
	setp.lt.u32 	%p6, %r16, 1024;
	@%p6 bra 	$L__BB2_27;
	add.s64 	%rd3, %rd2, 49168;
	shl.b32 	%r214, %r213, 1;
$L__BB2_26:
	ld.param.f64 	%fd216, [_Z20initializeVectorsGpuPdddP17curandStateXORWOW_param_1];
	mul.wide.s32 	%rd10, %r213, 48;
	add.s64 	%rd11, %rd3, %rd10;
	ld.global.v2.u32 	{%r63, %r64}, [%rd11+-49168];
	shr.u32 	%r65, %r64, 2;
	xor.b32  	%r66, %r65, %r64;
	ld.global.v2.u32 	{%r67, %r68}, [%rd11+-49160];
	ld.global.v2.u32 	{%r69, %r70}, [%rd11+-49152];
	st.global.v2.u32 	[%rd11+-49160], {%r68, %r69};
	shl.b32 	%r71, %r70, 4;
	shl.b32 	%r72, %r66, 1;
	xor.b32  	%r73, %r72, %r71;
	xor.b32  	%r74, %r73, %r66;
	xor.b32  	%r75, %r74, %r70;
	st.global.v2.u32 	[%rd11+-49152], {%r70, %r75};
	add.s32 	%r76, %r63, 362437;
	st.global.v2.u32 	[%rd11+-49168], {%r76, %r67};
	add.s32 	%r77, %r75, %r76;
	cvt.rn.f32.u32 	%f7, %r77;
	fma.rn.f32 	%f8, %f7, 0f2F800000, 0f2F000000;
	cvt.f64.f32 	%fd34, %f8;
	fma.rn.f64 	%fd35, %fd1, %fd34, %fd216;
	mul.wide.s32 	%rd12, %r214, 8;
	add.s64 	%rd13, %rd1, %rd12;
	st.global.f64 	[%rd13], %fd35;
	ld.global.v2.u32 	{%r78, %r79}, [%rd11+-49168];
	shr.u32 	%r80, %r79, 2;
	xor.b32  	%r81, %r80, %r79;
	ld.global.v2.u32 	{%r82, %r83}, [%rd11+-49160];
	ld.global.v2.u32 	{%r84, %r85}, [%rd11+-49152];
	st.global.v2.u32 	[%rd11+-49160], {%r83, %r84};
	shl.b32 	%r86, %r85, 4;
	shl.b32 	%r87, %r81, 1;
	xor.b32  	%r88, %r87, %r86;
	xor.b32  	%r89, %r88, %r81;
	xor.b32  	%r90, %r89, %r85;
	st.global.v2.u32 	[%rd11+-49152], {%r85, %r90};
	add.s32 	%r91, %r78, 362437;
	st.global.v2.u32 	[%rd11+-49168], {%r91, %r82};
	add.s32 	%r92, %r90, %r91;
	cvt.rn.f32.u32 	%f9, %r92;
	fma.rn.f32 	%f10, %f9, 0f2F800000, 0f2F000000;
	cvt.f64.f32 	%fd36, %f10;
	fma.rn.f64 	%fd37, %fd1, %fd36, %fd216;
	st.global.f64 	[%rd13+8], %fd37;
	ld.global.v2.u32 	{%r93, %r94}, [%rd11+-16];
	shr.u32 	%r95, %r94, 2;
	xor.b32  	%r96, %r95, %r94;
	ld.global.v2.u32 	{%r97, %r98}, [%rd11+-8];
	ld.global.v2.u32 	{%r99, %r100}, [%rd11];
	st.global.v2.u32 	[%rd11+-8], {%r98, %r99};
	shl.b32 	%r101, %r100, 4;
	shl.b32 	%r102, %r96, 1;
	xor.b32  	%r103, %r102, %r101;
	xor.b32  	%r104, %r103, %r96;
	xor.b32  	%r105, %r104, %r100;
	st.global.v2.u32 	[%rd11], {%r100, %r105};
	add.s32 	%r106, %r93, 362437;
	st.global.v2.u32 	[%rd11+-16], {%r106, %r97};
	add.s32 	%r107, %r105, %r106;
	cvt.rn.f32.u32 	%f11, %r107;
	fma.rn.f32 	%f12, %f11, 0f2F800000, 0f2F000000;
	cvt.f64.f32 	%fd38, %f12;
	fma.rn.f64 	%fd39, %fd1, %fd38, %fd216;
	st.global.f64 	[%rd13+16384], %fd39;
	ld.global.v2.u32 	{%r108, %r109}, [%rd11+-16];
	shr.u32 	%r110, %r109, 2;
	xor.b32  	%r111, %r110, %r109;
	ld.global.v2.u32 	{%r112, %r113}, [%rd11+-8];
	ld.global.v2.u32 	{%r114, %r115}, [%rd11];
	st.global.v2.u32 	[%rd11+-8], {%r113, %r114};
	shl.b32 	%r116, %r115, 4;
	shl.b32 	%r117, %r111, 1;
	xor.b32  	%r118, %r117, %r116;
	xor.b32  	%r119, %r118, %r111;
	xor.b32  	%r120, %r119, %r115;
	st.global.v2.u32 	[%rd11], {%r115, %r120};
	add.s32 	%r121, %r108, 362437;
	st.global.v2.u32 	[%rd11+-16], {%r121, %r112};
	add.s32 	%r122, %r120, %r121;
	cvt.rn.f32.u32 	%f13, %r122;
	fma.rn.f32 	%f14, %f13, 0f2F800000, 0f2F000000;
	cvt.f64.f32 	%fd40, %f14;
	fma.rn.f64 	%fd41, %fd1, %fd40, %fd216;
	st.global.f64 	[%rd13+16392], %fd41;
	add.s32 	%r22, %r213, 2048;
	add.s32 	%r214, %r214, 4096;
	setp.lt.s32 	%p7, %r213, 37952;
	mov.u32 	%r213, %r22;
	@%p7 bra 	$L__BB2_26;
$L__BB2_27:
	ret;

}
	// .globl	_Z16computeForcesGpuPdS_S_S_ib
.visible .entry _Z16computeForcesGpuPdS_S_S_ib(
	.param .u64 .ptr .align 1 _Z16computeForcesGpuPdS_S_S_ib_param_0,
	.param .u64 .ptr .align 1 _Z16computeForcesGpuPdS_S_S_ib_param_1,
	.param .u64 .ptr .align 1 _Z16computeForcesGpuPdS_S_S_ib_param_2,
	.param .u64 .ptr .align 1 _Z16computeForcesGpuPdS_S_S_ib_param_3,
	.param .u32 _Z16computeForcesGpuPdS_S_S_ib_param_4,
	.param .u8 _Z16computeForcesGpuPdS_S_S_ib_param_5
)
{
	.local .align 8 .b8 	__local_depot3[152];
	.reg .b64 	%SP;
	.reg .b64 	%SPL;
	.reg .pred 	%p<31>;
	.reg .b16 	%rs<2>;
	.reg .b32 	%r<75>;
	.reg .b64 	%rd<91>;
	.reg .b64 	%fd<46>;

	mov.u64 	%SPL, __local_depot3;
	cvta.local.u64 	%SP, %SPL;
	ld.param.u64 	%rd20, [_Z16computeForcesGpuPdS_S_S_ib_param_0];
	ld.param.u64 	%rd21, [_Z16computeForcesGpuPdS_S_S_ib_param_1];
	ld.param.u64 	%rd22, [_Z16computeForcesGpuPdS_S_S_ib_param_2];
	ld.param.u64 	%rd90, [_Z16computeForcesGpuPdS_S_S_ib_param_3];
	ld.param.u32 	%r29, [_Z16computeForcesGpuPdS_S_S_ib_param_4];
	ld.param.s8 	%rs1, [_Z16computeForcesGpuPdS_S_S_ib_param_5];
	add.u64 	%rd1, %SPL, 0;
	mov.u32 	%r30, %ctaid.x;
	mov.u32 	%r1, %ntid.x;
	mov.u32 	%r63, %tid.x;
	mad.lo.s32 	%r66, %r30, %r1, %r63;
	setp.gt.s32 	%p3, %r66, 39999;
	@%p3 bra 	$L__BB3_31;
	setp.eq.s16 	%p4, %rs1, 0;
	mov.b32 	%r65, 1;
	mov.b64 	%rd89, 6;
	mov.b64 	%rd88, 11;
	mov.b64 	%rd87, 3;
	mov.b64 	%rd86, 5;
	mov.b64 	%rd85, 7;
	mov.b64 	%rd84, 10;
	mov.b64 	%rd83, 9;
	mov.b32 	%r64, 0;
	@%p4 bra 	$L__BB3_6;
	mul.lo.s32 	%r4, %r29, 12;
	setp.ge.s32 	%p5, %r63, %r4;
	@%p5 bra 	$L__BB3_5;
	cvta.to.global.u64 	%rd2, %rd90;
	mov.u32 	%r42, sharedMemQuadtree;
$L__BB3_4:
	mul.wide.s32 	%rd32, %r63, 8;
	add.s64 	%rd33, %rd2, %rd32;
	ld.global.f64 	%fd15, [%rd33];
	mul.hi.s32 	%r33, %r63, 715827883;
	shr.u32 	%r34, %r33, 31;
	shr.s32 	%r35, %r33, 1;
	add.s32 	%r36, %r35, %r34;
	mul.lo.s32 	%r37, %r36, 12;
	sub.s32 	%r38, %r63, %r37;
	shl.b32 	%r39, %r38, 5;
	add.s32 	%r40, %r39, %r36;
	shl.b32 	%r41, %r40, 3;
	add.s32 	%r43, %r42, %r41;
	st.shared.f64 	[%r43], %fd15;
	add.s32 	%r63, %r63, %r1;
	setp.lt.s32 	%p6, %r63, %r4;
	@%p6 bra 	$L__BB3_4;
$L__BB3_5:
	bar.sync 	0;
	mov.u32 	%r46, sharedMemQuadtree;
	cvt.u64.u32 	%rd42, %r46;
	cvta.shared.u64 	%rd90, %rd42;
	mov.b32 	%r65, 32;
	mov.b64 	%rd89, 192;
	mov.b64 	%rd88, 352;
	mov.b64 	%rd87, 96;
	mov.b64 	%rd86, 160;
	mov.b64 	%rd85, 224;
	mov.b64 	%rd84, 320;
	mov.b64 	%rd83, 288;
	mov.b32 	%r64, 5;
$L__BB3_6:
	mov.b32 	%r47, 1;
	shl.b32 	%r9, %r47, %r64;
	cvta.to.global.u64 	%rd11, %rd20;
	cvta.to.global.u64 	%rd12, %rd21;
	cvta.to.global.u64 	%rd13, %rd22;
	shl.b64 	%rd45, %rd89, 3;
	shl.b64 	%rd47, %rd88, 3;
	shl.b64 	%rd52, %rd87, 3;
	shl.b64 	%rd58, %rd86, 3;
	shl.b64 	%rd61, %rd85, 3;
	shl.b64 	%rd63, %rd84, 3;
	shl.b64 	%rd65, %rd83, 3;
$L__BB3_7:
	mov.b32 	%r74, 0;
	st.local.u32 	[%rd1], %r74;
	shl.b32 	%r11, %r66, 1;
	mov.f64 	%fd45, 0d0000000000000000;
	mov.f64 	%fd44, %fd45;
$L__BB3_8:
	mov.u32 	%r12, %r74;
	setp.eq.s16 	%p7, %rs1, 0;
	add.s32 	%r74, %r12, -1;
	mul.wide.u32 	%rd43, %r12, 4;
	add.s64 	%rd14, %rd1, %rd43;
	ld.local.u32 	%r49, [%rd14];
	mul.lo.s32 	%r50, %r49, 12;
	selp.b32 	%r51, %r50, %r49, %p7;
	mul.wide.s32 	%rd44, %r51, 8;
	add.s64 	%rd15, %rd90, %rd44;
	add.s64 	%rd46, %rd15, %rd45;
	ld.f64 	%fd3, [%rd46];
	setp.le.f64 	%p8, %fd3, 0d3CD203AF9EE75616;
	@%p8 bra 	$L__BB3_29;
	add.s64 	%rd48, %rd15, %rd47;
	ld.f64 	%fd4, [%rd48];
	ld.f64 	%fd5, [%rd15];
	setp.neu.f64 	%p10, %fd5, 0dBFF0000000000000;
	mov.pred 	%p30, 0;
	@%p10 bra 	$L__BB3_13;
	mul.wide.u32 	%rd49, %r65, 8;
	add.s64 	%rd16, %rd15, %rd49;
	ld.f64 	%fd17, [%rd16];
	setp.neu.f64 	%p12, %fd17, 0dBFF0000000000000;
	@%p12 bra 	$L__BB3_13;
	mul.wide.u32 	%rd50, %r65, 8;
	add.s64 	%rd51, %rd16, %rd50;
	ld.f64 	%fd18, [%rd51];
	setp.neu.f64 	%p14, %fd18, 0dBFF0000000000000;
	@%p14 bra 	$L__BB3_13;
	add.s64 	%rd53, %rd15, %rd52;
	ld.f64 	%fd19, [%rd53];
	setp.eq.f64 	%p30, %fd19, 0dBFF0000000000000;
$L__BB3_13:
	shl.b32 	%r52, %r65, 2;
	mul.wide.u32 	%rd54, %r52, 8;
	add.s64 	%rd55, %rd15, %rd54;
	ld.f64 	%fd20, [%rd55];
	mul.wide.s32 	%rd56, %r11, 8;
	add.s64 	%rd57, %rd11, %rd56;
	ld.global.f64 	%fd21, [%rd57];
	sub.f64 	%fd6, %fd20, %fd21;
	add.s64 	%rd59, %rd15, %rd58;
	ld.f64 	%fd22, [%rd59];
	ld.global.f64 	%fd23, [%rd57+8];
	sub.f64 	%fd7, %fd22, %fd23;
	mul.f64 	%fd24, %fd7, %fd7;
	fma.rn.f64 	%fd8, %fd6, %fd6, %fd24;
	sqrt.rn.f64 	%fd25, %fd8;
	add.f64 	%fd9, %fd25, 0d3CD203AF9EE75616;
	add.s64 	%rd60, %rd55, %rd54;
	ld.f64 	%fd26, [%rd60];
	add.s64 	%rd62, %rd15, %rd61;
	ld.f64 	%fd27, [%rd62];
	sub.f64 	%fd10, %fd26, %fd27;
	@%p30 bra 	$L__BB3_27;
	add.s64 	%rd64, %rd15, %rd63;
	ld.f64 	%fd28, [%rd64];
	add.s64 	%rd66, %rd15, %rd65;
	ld.f64 	%fd29, [%rd66];
	sub.f64 	%fd30, %fd28, %fd29;
	setp.gt.f64 	%p15, %fd10, %fd30;
	selp.f64 	%fd31, %fd10, %fd30, %p15;
	div.rn.f64 	%fd32, %fd31, %fd9;
	setp.lt.f64 	%p16, %fd32, 0d3FE0000000000000;
	@%p16 bra 	$L__BB3_28;
	cvt.rzi.s32.f64 	%r70, %fd5;
	setp.eq.s32 	%p17, %r70, -1;
	@%p17 bra 	$L__BB3_18;
	setp.gt.u32 	%p18, %r12, 30;
	mov.b32 	%r68, 0;
	@%p18 bra 	$L__BB3_32;
	st.local.u32 	[%rd14], %r70;
	mov.u32 	%r74, %r12;
$L__BB3_18:
	mul.wide.u32 	%rd67, %r9, 8;
	add.s64 	%rd17, %rd15, %rd67;
	ld.f64 	%fd33, [%rd17];
	cvt.rzi.s32.f64 	%r70, %fd33;
	setp.eq.s32 	%p19, %r70, -1;
	@%p19 bra 	$L__BB3_21;
	setp.gt.s32 	%p20, %r74, 29;
	mov.b32 	%r68, 1;
	@%p20 bra 	$L__BB3_32;
	add.s32 	%r74, %r74, 1;
	mul.wide.u32 	%rd68, %r74, 4;
	add.s64 	%rd69, %rd1, %rd68;
	st.local.u32 	[%rd69], %r70;
$L__BB3_21:
	add.s64 	%rd19, %rd17, %rd67;
	ld.f64 	%fd34, [%rd19];
	cvt.rzi.s32.f64 	%r70, %fd34;
	setp.eq.s32 	%p21, %r70, -1;
	@%p21 bra 	$L__BB3_24;
	setp.gt.s32 	%p22, %r74, 29;
	mov.b32 	%r68, 2;
	@%p22 bra 	$L__BB3_32;
	add.s32 	%r74, %r74, 1;
	mul.wide.u32 	%rd70, %r74, 4;
	add.s64 	%rd71, %rd1, %rd70;
	st.local.u32 	[%rd71], %r70;
$L__BB3_24:
	add.s64 	%rd72, %rd19, %rd67;
	ld.f64 	%fd35, [%rd72];
	cvt.rzi.s32.f64 	%r70, %fd35;
	setp.eq.s32 	%p23, %r70, -1;
	@%p23 bra 	$L__BB3_29;
	setp.gt.s32 	%p24, %r74, 29;
	mov.b32 	%r68, 3;
	@%p24 bra 	$L__BB3_32;
	add.s32 	%r74, %r74, 1;
	mul.wide.u32 	%rd73, %r74, 4;
	add.s64 	%rd74, %rd1, %rd73;
	st.local.u32 	[%rd74], %r70;
	bra.uni 	$L__BB3_29;
$L__BB3_27:
	cvt.rzi.s32.f64 	%r59, %fd4;
	setp.eq.s32 	%p25, %r59, %r66;
	add.s32 	%r61, %r59, 2;
	neg.s32 	%r62, %r66;
	setp.eq.s32 	%p26, %r61, %r62;
	or.pred  	%p27, %p25, %p26;
	@%p27 bra 	$L__BB3_29;
$L__BB3_28:
	mul.wide.s32 	%rd79, %r66, 8;
	add.s64 	%rd80, %rd12, %rd79;
	ld.global.f64 	%fd36, [%rd80];
	mul.f64 	%fd37, %fd36, 0d3DD25598616DD9F1;
	mul.f64 	%fd38, %fd37, %fd3;
	div.rn.f64 	%fd39, %fd38, %fd8;
	div.rn.f64 	%fd40, %fd6, %fd9;
	div.rn.f64 	%fd41, %fd7, %fd9;
	fma.rn.f64 	%fd45, %fd40, %fd39, %fd45;
	fma.rn.f64 	%fd44, %fd41, %fd39, %fd44;
$L__BB3_29:
	setp.gt.s32 	%p28, %r74, -1;
	@%p28 bra 	$L__BB3_8;
	mul.wide.s32 	%rd81, %r11, 8;
	add.s64 	%rd82, %rd13, %rd81;
	st.global.f64 	[%rd82], %fd45;
	st.global.f64 	[%rd82+8], %fd44;
	add.s32 	%r28, %r66, 1024;
	setp.lt.s32 	%p29, %r66, 38976;
	mov.u32 	%r66, %r28;
	@%p29 bra 	$L__BB3_7;
$L__BB3_31:
	ret;
$L__BB3_32:
	add.u64 	%rd75, %SP, 128;
	add.u64 	%rd76, %SPL, 128;
	st.local.v2.u32 	[%rd76], {%r70, %r68};
	st.local.f64 	[%rd76+8], %fd4;
	st.local.u32 	[%rd76+16], %r66;
	mov.u64 	%rd77, $str$2;
	cvta.global.u64 	%rd78, %rd77;
	{ // callseq 3, 0
	.param .b64 param0;
	st.param.b64 	[param0], %rd78;
	.param .b64 param1;
	st.param.b64 	[param1], %rd75;
	.param .b32 retval0;
	call.uni (retval0), 
	vprintf, 
	(
	param0, 
	param1
	);
	ld.param.b32 	%r57, [retval0];
	} // callseq 3
	bra.uni 	$L__BB3_29;

}
	// .globl	_Z15updateAccVelPosPdS_S_S_S_d
.visible .entry _Z15updateAccVelPosPdS_S_S_S_d(
	.param .u64 .ptr .align 1 _Z15updateAccVelPosPdS_S_S_S_d_param_0,
	.param .u64 .ptr .align 1 _Z15updateAccVelPosPdS_S_S_S_d_param_1,
	.param .u64 .ptr .align 1 _Z15updateAccVelPosPdS_S_S_S_d_param_2,
	.param .u64 .ptr .align 1 _Z15updateAccVelPosPdS_S_S_S_d_param_3,
	.param .u64 .ptr .align 1 _Z15updateAccVelPosPdS_S_S_S_d_param_4,
	.param .f64 _Z15updateAccVelPosPdS_S_S_S_d_param_5
)
{
	.reg .pred 	%p<6>;
	.reg .b32 	%r<32>;
	.reg .b64 	%rd<27>;
	.reg .b64 	%fd<82>;

	ld.param.u64 	%rd7, [_Z15updateAccVelPosPdS_S_S_S_d_param_0];
	ld.param.u64 	%rd6, [_Z15updateAccVelPosPdS_S_S_S_d_param_1];
	ld.param.u64 	%rd8, [_Z15updateAccVelPosPdS_S_S_S_d_param_2];
	ld.param.u64 	%rd9, [_Z15updateAccVelPosPdS_S_S_S_d_param_3];
	ld.param.u64 	%rd10, [_Z15updateAccVelPosPdS_S_S_S_d_param_4];
	ld.param.f64 	%fd1, [_Z15updateAccVelPosPdS_S_S_S_d_param_5];
	cvta.to.global.u64 	%rd1, %rd10;
	cvta.to.global.u64 	%rd2, %rd9;
	cvta.to.global.u64 	%rd3, %rd8;
	cvta.to.global.u64 	%rd4, %rd6;
	cvta.to.global.u64 	%rd5, %rd7;
	mov.u32 	%r17, %ctaid.x;
	mov.u32 	%r18, %ntid.x;
	mov.u32 	%r19, %tid.x;
	mad.lo.s32 	%r29, %r17, %r18, %r19;
	setp.gt.s32 	%p1, %r29, 39999;
	@%p1 bra 	$L__BB4_7;
	max.s32 	%r20, %r29, 38976;
	sub.s32 	%r21, %r20, %r29;
	add.s32 	%r2, %r21, 1023;
	and.b32  	%r22, %r2, 3072;
	setp.eq.s32 	%p2, %r22, 3072;
	@%p2 bra 	$L__BB4_4;
	shl.b32 	%r27, %r29, 1;
	shr.u32 	%r23, %r2, 10;
	add.s32 	%r24, %r23, 1;
	and.b32  	%r25, %r24, 3;
	neg.s32 	%r26, %r25;
$L__BB4_3:
	.pragma "nounroll";
	mul.wide.s32 	%rd11, %r29, 8;
	add.s64 	%rd12, %rd4, %rd11;
	mul.wide.s32 	%rd13, %r27, 8;
	add.s64 	%rd14, %rd5, %rd13;
	ld.global.f64 	%fd2, [%rd14];
	ld.global.f64 	%fd3, [%rd12];
	div.rn.f64 	%fd4, %fd2, %fd3;
	add.s64 	%rd15, %rd3, %rd13;
	st.global.f64 	[%rd15], %fd4;
	ld.global.f64 	%fd5, [%rd14+8];
	ld.global.f64 	%fd6, [%rd12];
	div.rn.f64 	%fd7, %fd5, %fd6;
	st.global.f64 	[%rd15+8], %fd7;
	add.s64 	%rd16, %rd2, %rd13;
	ld.global.f64 	%fd8, [%rd16];
	fma.rn.f64 	%fd9, %fd1, %fd4, %fd8;
	st.global.f64 	[%rd16], %fd9;
	ld.global.f64 	%fd10, [%rd15+8];
	ld.global.f64 	%fd11, [%rd16+8];
	fma.rn.f64 	%fd12, %fd1, %fd10, %fd11;
	st.global.f64 	[%rd16+8], %fd12;
	add.s64 	%rd17, %rd1, %rd13;
	ld.global.f64 	%fd13, [%rd17];
	fma.rn.f64 	%fd14, %fd1, %fd9, %fd13;
	st.global.f64 	[%rd17], %fd14;
	ld.global.f64 	%fd15, [%rd16+8];
	ld.global.f64 	%fd16, [%rd17+8];
	fma.rn.f64 	%fd17, %fd1, %fd15, %fd16;
	st.global.f64 	[%rd17+8], %fd17;
	add.s32 	%r29, %r29, 1024;
	add.s32 	%r27, %r27, 2048;
	add.s32 	%r26, %r26, 1;
	setp.ne.s32 	%p3, %r26, 0;
	@%p3 bra 	$L__BB4_3;
$L__BB4_4:
	setp.lt.u32 	%p4, %r2, 3072;
	@%p4 bra 	$L__BB4_7;
	shl.b32 	%r30, %r29, 1;
$L__BB4_6:
	ld.param.u64 	%rd26, [_Z15updateAccVelPosPdS_S_S_S_d_param_1];
	mul.wide.s32 	%rd18, %r29, 8;
	cvta.to.global.u64 	%rd19, %rd26;
	add.s64 	%rd20, %rd19, %rd18;
	mul.wide.s32 	%rd21, %r30, 8;
	add.s64 	%rd22, %rd5, %rd21;
	ld.global.f64 	%fd18, [%rd22];
	ld.global.f64 	%fd19, [%rd20];
	div.rn.f64 	%fd20, %fd18, %fd19;
	add.s64 	%rd23, %rd3, %rd21;
	st.global.f64 	[%rd23], %fd20;
	ld.global.f64 	%fd21, [%rd22+8];
	ld.global.f64 	%fd22, [%rd20];
	div.rn.f64 	%fd23, %fd21, %fd22;
	st.global.f64 	[%rd23+8], %fd23;
	add.s64 	%rd24, %rd2, %rd21;
	ld.global.f64 	%fd24, [%rd24];
	fma.rn.f64 	%fd25, %fd1, %fd20, %fd24;
	st.global.f64 	[%rd24], %fd25;
	ld.global.f64 	%fd26, [%rd23+8];
	ld.global.f64 	%fd27, [%rd24+8];
	fma.rn.f64 	%fd28, %fd1, %fd26, %fd27;
	st.global.f64 	[%rd24+8], %fd28;
	add.s64 	%rd25, %rd1, %rd21;
	ld.global.f64 	%fd29, [%rd25];
	fma.rn.f64 	%fd30, %fd1, %fd25, %fd29;
	st.global.f64 	[%rd25], %fd30;
	ld.global.f64 	%fd31, [%rd24+8];
	ld.global.f64 	%fd32, [%rd25+8];
	fma.rn.f64 	%fd33, %fd1, %fd31, %fd32;
	st.global.f64 	[%rd25+8], %fd33;
	ld.global.f64 	%fd34, [%rd22+16384];
	ld.global.f64 	%fd35, [%rd20+8192];
	div.rn.f64 	%fd36, %fd34, %fd35;
	st.global.f64 	[%rd23+16384], %fd36;
	ld.global.f64 	%fd37, [%rd22+16392];
	ld.global.f64 	%fd38, [%rd20+8192];
	div.rn.f64 	%fd39, %fd37, %fd38;
	st.global.f64 	[%rd23+16392], %fd39;
	ld.global.f64 	%fd40, [%rd24+16384];
	fma.rn.f64 	%fd41, %fd1, %fd36, %fd40;
	st.global.f64 	[%rd24+16384], %fd41;
	ld.global.f64 	%fd42, [%rd23+16392];
	ld.global.f64 	%fd43, [%rd24+16392];
	fma.rn.f64 	%fd44, %fd1, %fd42, %fd43;
	st.global.f64 	[%rd24+16392], %fd44;
	ld.global.f64 	%fd45, [%rd25+16384];
	fma.rn.f64 	%fd46, %fd1, %fd41, %fd45;
	st.global.f64 	[%rd25+16384], %fd46;
	ld.global.f64 	%fd47, [%rd24+16392];
	ld.global.f64 	%fd48, [%rd25+16392];
	fma.rn.f64 	%fd49, %fd1, %fd47, %fd48;
	st.global.f64 	[%rd25+16392], %fd49;
	ld.global.f64 	%fd50, [%rd22+32768];
	ld.global.f64 	%fd51, [%rd20+16384];
	div.rn.f64 	%fd52, %fd50, %fd51;
	st.global.f64 	[%rd23+32768], %fd52;
	ld.global.f64 	%fd53, [%rd22+32776];
	ld.global.f64 	%fd54, [%rd20+16384];
	div.rn.f64 	%fd55, %fd53, %fd54;
	st.global.f64 	[%rd23+32776], %fd55;
	ld.global.f64 	%fd56, [%rd24+32768];
	fma.rn.f64 	%fd57, %fd1, %fd52, %fd56;
	st.global.f64 	[%rd24+32768], %fd57;
	ld.global.f64 	%fd58, [%rd23+32776];
	ld.global.f64 	%fd59, [%rd24+32776];
	fma.rn.f64 	%fd60, %fd1, %fd58, %fd59;
	st.global.f64 	[%rd24+32776], %fd60;
	ld.global.f64 	%fd61, [%rd25+32768];
	fma.rn.f64 	%fd62, %fd1, %fd57, %fd61;
	st.global.f64 	[%rd25+32768], %fd62;
	ld.global.f64 	%fd63, [%rd24+32776];
	ld.global.f64 	%fd64, [%rd25+32776];
	fma.rn.f64 	%fd65, %fd1, %fd63, %fd64;
	st.global.f64 	[%rd25+32776], %fd65;
	ld.global.f64 	%fd66, [%rd22+49152];
	ld.global.f64 	%fd67, [%rd20+24576];
	div.rn.f64 	%fd68, %fd66, %fd67;
	st.global.f64 	[%rd23+49152], %fd68;
	ld.global.f64 	%fd69, [%rd22+49160];
	ld.global.f64 	%fd70, [%rd20+24576];
	div.rn.f64 	%fd71, %fd69, %fd70;
	st.global.f64 	[%rd23+49160], %fd71;
	ld.global.f64 	%fd72, [%rd24+49152];
	fma.rn.f64 	%fd73, %fd1, %fd68, %fd72;
	st.global.f64 	[%rd24+49152], %fd73;
	ld.global.f64 	%fd74, [%rd23+49160];
	ld.global.f64 	%fd75, [%rd24+49160];
	fma.rn.f64 	%fd76, %fd1, %fd74, %fd75;
	st.global.f64 	[%rd24+49160], %fd76;
	ld.global.f64 	%fd77, [%rd25+49152];
	fma.rn.f64 	%fd78, %fd1, %fd73, %fd77;
	st.global.f64 	[%rd25+49152], %fd78;
	ld.global.f64 	%fd79, [%rd24+49160];
	ld.global.f64 	%fd80, [%rd25+49160];
	fma.rn.f64 	%fd81, %fd1, %fd79, %fd80;
	st.global.f64 	[%rd25+49160], %fd81;
	add.s32 	%r15, %r29, 4096;
	add.s32 	%r30, %r30, 8192;
	setp.lt.s32 	%p5, %r29, 35904;
	mov.u32 	%r29, %r15;
	@%p5 bra 	$L__BB4_6;
$L__BB4_7:
	ret;

}
.func  (.param .b64 func_retval0) __internal_accurate_pow(
	.param .b64 __internal_accurate_pow_param_0
)
{
	.reg .pred 	%p<8>;
	.reg .b32 	%r<46>;
	.reg .b32 	%f<3>;
	.reg .b64 	%fd<109>;

	ld.param.f64 	%fd10, [__internal_accurate_pow_param_0];
	mov.f64 	%fd11, 0d4024000000000000;
	{
	.reg .b32 %temp; 
	mov.b64 	{%temp, %r8}, %fd11;
	}
	{
	.reg .b32 %temp; 
	mov.b64 	{%r9, %temp}, %fd11;
	}
	shr.u32 	%r10, %r8, 20;
	setp.lt.u32 	%p1, %r8, 1048576;
	mov.f64 	%fd12, 0d4384000000000000;
	{
	.reg .b32 %temp; 
	mov.b64 	{%temp, %r11}, %fd12;
	}
	{
	.reg .b32 %temp; 
	mov.b64 	{%r12, %temp}, %fd12;
	}
	shr.u32 	%r13, %r11, 20;
	add.s32 	%r14, %r13, -54;
	selp.b32 	%r15, %r12, %r9, %p1;
	selp.b32 	%r16, %r11, %r8, %p1;
	selp.b32 	%r1, %r14, %r10, %p1;
	add.s32 	%r45, %r1, -1023;
	and.b32  	%r17, %r16, -2146435073;
	or.b32  	%r18, %r17, 1072693248;
	mov.b64 	%fd107, {%r15, %r18};
	setp.lt.u32 	%p2, %r18, 1073127583;
	@%p2 bra 	$L__BB5_2;
	{
	.reg .b32 %temp; 
	mov.b64 	{%r19, %temp}, %fd107;
	}
	{
	.reg .b32 %temp; 
	mov.b64 	{%temp, %r20}, %fd107;
	}
	add.s32 	%r21, %r20, -1048576;
	mov.b64 	%fd107, {%r19, %r21};
	add.s32 	%r45, %r1, -1022;
$L__BB5_2:
	add.f64 	%fd13, %fd107, 0dBFF0000000000000;
	add.f64 	%fd14, %fd107, 0d3FF0000000000000;
	rcp.approx.ftz.f64 	%fd15, %fd14;
	neg.f64 	%fd16, %fd14;
	fma.rn.f64 	%fd17, %fd16, %fd15, 0d3FF0000000000000;
	fma.rn.f64 	%fd18, %fd17, %fd17, %fd17;
	fma.rn.f64 	%fd19, %fd18, %fd15, %fd15;
	mul.f64 	%fd20, %fd13, %fd19;
	fma.rn.f64 	%fd21, %fd13, %fd19, %fd20;
	mul.f64 	%fd22, %fd21, %fd21;
	fma.rn.f64 	%fd23, %fd22, 0d3EB0F5FF7D2CAFE2, 0d3ED0F5D241AD3B5A;
	fma.rn.f64 	%fd24, %fd23, %fd22, 0d3EF3B20A75488A3F;
	fma.rn.f64 	%fd25, %fd24, %fd22, 0d3F1745CDE4FAECD5;
	fma.rn.f64 	%fd26, %fd25, %fd22, 0d3F3C71C7258A578B;
	fma.rn.f64 	%fd27, %fd26, %fd22, 0d3F6249249242B910;
	fma.rn.f64 	%fd28, %fd27, %fd22, 0d3F89999999999DFB;
	sub.f64 	%fd29, %fd13, %fd21;
	add.f64 	%fd30, %fd29, %fd29;
	neg.f64 	%fd31, %fd21;
	fma.rn.f64 	%fd32, %fd31, %fd13, %fd30;
	mul.f64 	%fd33, %fd19, %fd32;
	fma.rn.f64 	%fd34, %fd22, %fd28, 0d3FB5555555555555;
	mov.f64 	%fd35, 0d3FB5555555555555;
	sub.f64 	%fd36, %fd35, %fd34;
	fma.rn.f64 	%fd37, %fd22, %fd28, %fd36;
	add.f64 	%fd38, %fd37, 0dBC46A4CB00B9E7B0;
	add.f64 	%fd39, %fd34, %fd38;
	sub.f64 	%fd40, %fd34, %fd39;
	add.f64 	%fd41, %fd38, %fd40;
	mul.rn.f64 	%fd42, %fd21, %fd21;
	neg.f64 	%fd43, %fd42;
	fma.rn.f64 	%fd44, %fd21, %fd21, %fd43;
	{
	.reg .b32 %temp; 
	mov.b64 	{%r22, %temp}, %fd33;
	}
	{
	.reg .b32 %temp; 
	mov.b64 	{%temp, %r23}, %fd33;
	}
	add.s32 	%r24, %r23, 1048576;
	mov.b64 	%fd45, {%r22, %r24};
	fma.rn.f64 	%fd46, %fd21, %fd45, %fd44;
	mul.rn.f64 	%fd47, %fd42, %fd21;
	neg.f64 	%fd48, %fd47;
	fma.rn.f64 	%fd49, %fd42, %fd21, %fd48;
	fma.rn.f64 	%fd50, %fd42, %fd33, %fd49;
	fma.rn.f64 	%fd51, %fd46, %fd21, %fd50;
	mul.rn.f64 	%fd52, %fd39, %fd47;
	neg.f64 	%fd53, %fd52;
	fma.rn.f64 	%fd54, %fd39, %fd47, %fd53;
	fma.rn.f64 	%fd55, %fd39, %fd51, %fd54;
	fma.rn.f64 	%fd56, %fd41, %fd47, %fd55;
	add.f64 	%fd57, %fd52, %fd56;
	sub.f64 	%fd58, %fd52, %fd57;
	add.f64 	%fd59, %fd56, %fd58;
	add.f64 	%fd60, %fd21, %fd57;
	sub.f64 	%fd61, %fd21, %fd60;
	add.f64 	%fd62, %fd57, %fd61;
	add.f64 	%fd63, %fd59, %fd62;
	add.f64 	%fd64, %fd33, %fd63;
	add.f64 	%fd65, %fd60, %fd64;
	sub.f64 	%fd66, %fd60, %fd65;
	add.f64 	%fd67, %fd64, %fd66;
	xor.b32  	%r25, %r45, -2147483648;
	mov.b32 	%r26, 1127219200;
	mov.b64 	%fd68, {%r25, %r26};
	mov.b32 	%r27, -2147483648;
	mov.b64 	%fd69, {%r27, %r26};
	sub.f64 	%fd70, %fd68, %fd69;
	fma.rn.f64 	%fd71, %fd70, 0d3FE62E42FEFA39EF, %fd65;
	fma.rn.f64 	%fd72, %fd70, 0dBFE62E42FEFA39EF, %fd71;
	sub.f64 	%fd73, %fd72, %fd65;
	sub.f64 	%fd74, %fd67, %fd73;
	fma.rn.f64 	%fd75, %fd70, 0d3C7ABC9E3B39803F, %fd74;
	add.f64 	%fd76, %fd71, %fd75;
	sub.f64 	%fd77, %fd71, %fd76;
	add.f64 	%fd78, %fd75, %fd77;
	{
	.reg .b32 %temp; 
	mov.b64 	{%temp, %r28}, %fd10;
	}
	{
	.reg .b32 %temp; 
	mov.b64 	{%r29, %temp}, %fd10;
	}
	shl.b32 	%r30, %r28, 1;
	setp.gt.u32 	%p3, %r30, -33554433;
	and.b32  	%r31, %r28, -15728641;
	selp.b32 	%r32, %r31, %r28, %p3;
	mov.b64 	%fd79, {%r29, %r32};
	mul.rn.f64 	%fd80, %fd76, %fd79;
	neg.f64 	%fd81, %fd80;
	fma.rn.f64 	%fd82, %fd76, %fd79, %fd81;
	fma.rn.f64 	%fd83, %fd78, %fd79, %fd82;
	add.f64 	%fd4, %fd80, %fd83;
	sub.f64 	%fd84, %fd80, %fd4;
	add.f64 	%fd5, %fd83, %fd84;
	fma.rn.f64 	%fd85, %fd4, 0d3FF71547652B82FE, 0d4338000000000000;
	{
	.reg .b32 %temp; 
	mov.b64 	{%r5, %temp}, %fd85;
	}
	mov.f64 	%fd86, 0dC338000000000000;
	add.rn.f64 	%fd87, %fd85, %fd86;
	fma.rn.f64 	%fd88, %fd87, 0dBFE62E42FEFA39EF, %fd4;
	fma.rn.f64 	%fd89, %fd87, 0dBC7ABC9E3B39803F, %fd88;
	fma.rn.f64 	%fd90, %fd89, 0d3E5ADE1569CE2BDF, 0d3E928AF3FCA213EA;
	fma.rn.f64 	%fd91, %fd90, %fd89, 0d3EC71DEE62401315;
	fma.rn.f64 	%fd92, %fd91, %fd89, 0d3EFA01997C89EB71;
	fma.rn.f64 	%fd93, %fd92, %fd89, 0d3F2A01A014761F65;
	fma.rn.f64 	%fd94, %fd93, %fd89, 0d3F56C16C1852B7AF;
	fma.rn.f64 	%fd95, %fd94, %fd89, 0d3F81111111122322;
	fma.rn.f64 	%fd96, %fd95, %fd89, 0d3FA55555555502A1;
	fma.rn.f64 	%fd97, %fd96, %fd89, 0d3FC5555555555511;
	fma.rn.f64 	%fd98, %fd97, %fd89, 0d3FE000000000000B;
	fma.rn.f64 	%fd99, %fd98, %fd89, 0d3FF0000000000000;
	fma.rn.f64 	%fd100, %fd99, %fd89, 0d3FF0000000000000;
	{
	.reg .b32 %temp; 
	mov.b64 	{%r6, %temp}, %fd100;
	}
	{
	.reg .b32 %temp; 
	mov.b64 	{%temp, %r7}, %fd100;
	}
	shl.b32 	%r33, %r5, 20;
	add.s32 	%r34, %r33, %r7;
	mov.b64 	%fd108, {%r6, %r34};
	{
	.reg .b32 %temp; 
	mov.b64 	{%temp, %r35}, %fd4;
	}
	mov.b32 	%f2, %r35;
	abs.f32 	%f1, %f2;
	setp.lt.f32 	%p4, %f1, 0f4086232B;
	@%p4 bra 	$L__BB5_5;
	setp.lt.f64 	%p5, %fd4, 0d0000000000000000;
	add.f64 	%fd101, %fd4, 0d7FF0000000000000;
	selp.f64 	%fd108, 0d0000000000000000, %fd101, %p5;
	setp.geu.f32 	%p6, %f1, 0f40874800;
	@%p6 bra 	$L__BB5_5;
	shr.u32 	%r36, %r5, 31;
	add.s32 	%r37, %r5, %r36;
	shr.s32 	%r38, %r37, 1;
	shl.b32 	%r39, %r38, 20;
	add.s32 	%r40, %r7, %r39;
	mov.b64 	%fd102, {%r6, %r40};
	sub.s32 	%r41, %r5, %r38;
	shl.b32 	%r42, %r41, 20;
	add.s32 	%r43, %r42, 1072693248;
	mov.b32 	%r44, 0;
	mov.b64 	%fd103, {%r44, %r43};
	mul.f64 	%fd108, %fd103, %fd102;
$L__BB5_5:
	abs.f64 	%fd104, %fd108;
	setp.eq.f64 	%p7, %fd104, 0d7FF0000000000000;
	fma.rn.f64 	%fd105, %fd108, %fd5, %fd108;
	selp.f64 	%fd106, %fd108, %fd105, %p7;
	st.param.f64 	[func_retval0], %fd106;
	ret;

}


// ===== COMPILED SASS (sm_100) =====

	.target	sm_100

	.elftype	@"ET_EXEC"


//--------------------- .note.nv.tkinfo           --------------------------
	.section	.note.nv.tkinfo,"",@"SHT_NOTE"
	.sectionflags	@"SHF_NOTE_NV_TKINFO"
	.tkinfo
        /*0018*/ 	.word	0x00000002
        /*0030*/ 	.string	""
        /*0030*/ 	.string	"ptxas"
        /*0030*/ 	.string	"Cuda compilation tools, release 13.0, V13.0.88"
        /*0030*/ 	.string	"Build cuda_13.0.r13.0/compiler.36424714_0"
        /*0030*/ 	.string	"-arch sm_100 -m 64 "



//--------------------- .note.nv.cuinfo           --------------------------
	.section	.note.nv.cuinfo,"",@"SHT_NOTE"
	.sectionflags	@"SHF_NOTE_NV_CUINFO"
        /*0018*/ 	.short	0x0002
        /*001a*/ 	.short	0x0064
        /*001c*/ 	.short	0x0082
	.zero		2


//--------------------- .nv.info                  --------------------------
	.section	.nv.info,"",@"SHT_CUDA_INFO"
	.align	4


	//----- nvinfo : EIATTR_REGCOUNT
	.align		4
        /*0000*/ 	.byte	0x04, 0x2f
        /*0002*/ 	.short	(.L_11 - .L_10)
	.align		4
.L_10:
        /*0004*/ 	.word	index@(_Z25initializeCurandStatesGpuP17curandStateXORWOWm)
        /*0008*/ 	.word	0x00000020


	//----- nvinfo : EIATTR_FRAME_SIZE
	.align		4
.L_11:
        /*000c*/ 	.byte	0x04, 0x11
        /*000e*/ 	.short	(.L_13 - .L_12)
	.align		4
.L_12:
        /*0010*/ 	.word	index@(_Z25initializeCurandStatesGpuP17curandStateXORWOWm)
        /*0014*/ 	.word	0x00000000


	//----- nvinfo : EIATTR_REGCOUNT
	.align		4
.L_13:
        /*0018*/ 	.byte	0x04, 0x2f
        /*001a*/ 	.short	(.L_15 - .L_14)
	.align		4
.L_14:
        /*001c*/ 	.word	index@(_Z19initializeMassesGpuPdddP17curandStateXORWOW)
        /*0020*/ 	.word	0x00000020


	//----- nvinfo : EIATTR_FRAME_SIZE
	.align		4
.L_15:
        /*0024*/ 	.byte	0x04, 0x11
        /*0026*/ 	.short	(.L_17 - .L_16)
	.align		4
.L_16:
        /*0028*/ 	.word	index@($_Z19initializeMassesGpuPdddP17curandStateXORWOW$__internal_accurate_pow)
        /*002c*/ 	.word	0x00000000


	//----- nvinfo : EIATTR_FRAME_SIZE
	.align		4
.L_17:
        /*0030*/ 	.byte	0x04, 0x11
        /*0032*/ 	.short	(.L_19 - .L_18)
	.align		4
.L_18:
        /*0034*/ 	.word	index@(_Z19initializeMassesGpuPdddP17curandStateXORWOW)
        /*0038*/ 	.word	0x00000000


	//----- nvinfo : EIATTR_REGCOUNT
	.align		4
.L_19:
        /*003c*/ 	.byte	0x04, 0x2f
        /*003e*/ 	.short	(.L_21 - .L_20)
	.align		4
.L_20:
        /*0040*/ 	.word	index@(_Z20initializeVectorsGpuPdddP17curandStateXORWOW)
        /*0044*/ 	.word	0x00000020


	//----- nvinfo : EIATTR_FRAME_SIZE
	.align		4
.L_21:
        /*0048*/ 	.byte	0x04, 0x11
        /*004a*/ 	.short	(.L_23 - .L_22)
	.align		4
.L_22:
        /*004c*/ 	.word	index@($_Z20initializeVectorsGpuPdddP17curandStateXORWOW$__internal_accurate_pow)
        /*0050*/ 	.word	0x00000000


	//----- nvinfo : EIATTR_FRAME_SIZE
	.align		4
.L_23:
        /*0054*/ 	.byte	0x04, 0x11
        /*0056*/ 	.short	(.L_25 - .L_24)
	.align		4
.L_24:
        /*0058*/ 	.word	index@(_Z20initializeVectorsGpuPdddP17curandStateXORWOW)
        /*005c*/ 	.word	0x00000000


	//----- nvinfo : EIATTR_REGCOUNT
	.align		4
.L_25:
        /*0060*/ 	.byte	0x04, 0x2f
        /*0062*/ 	.short	(.L_27 - .L_26)
	.align		4
.L_26:
        /*0064*/ 	.word	index@(_Z16computeForcesGpuPdS_S_S_ib)
        /*0068*/ 	.word	0x0000002f


	//----- nvinfo : EIATTR_FRAME_SIZE
	.align		4
.L_27:
        /*006c*/ 	.byte	0x04, 0x11
        /*006e*/ 	.short	(.L_29 - .L_28)
	.align		4
.L_28:
        /*0070*/ 	.word	index@($__internal_2_$__cuda_sm20_dsqrt_rn_f64_mediumpath_v1)
        /*0074*/ 	.word	0x00000098


	//----- nvinfo : EIATTR_FRAME_SIZE
	.align		4
.L_29:
        /*0078*/ 	.byte	0x04, 0x11
        /*007a*/ 	.short	(.L_31 - .L_30)
	.align		4
.L_30:
        /*007c*/ 	.word	index@($__internal_1_$__cuda_sm20_div_rn_f64_full)
        /*0080*/ 	.word	0x00000098


	//----- nvinfo : EIATTR_FRAME_SIZE
	.align		4
.L_31:
        /*0084*/ 	.byte	0x04, 0x11
        /*0086*/ 	.short	(.L_33 - .L_32)
	.align		4
.L_32:
        /*0088*/ 	.word	index@(_Z16computeForcesGpuPdS_S_S_ib)
        /*008c*/ 	.word	0x00000098


	//----- nvinfo : EIATTR_REGCOUNT
	.align		4
.L_33:
        /*0090*/ 	.byte	0x04, 0x2f
        /*0092*/ 	.short	(.L_35 - .L_34)
	.align		4
.L_34:
        /*0094*/ 	.word	index@(_Z15updateAccVelPosPdS_S_S_S_d)
        /*0098*/ 	.word	0x00000030


	//----- nvinfo : EIATTR_FRAME_SIZE
	.align		4
.L_35:
        /*009c*/ 	.byte	0x04, 0x11
        /*009e*/ 	.short	(.L_37 - .L_36)
	.align		4
.L_36:
        /*00a0*/ 	.word	index@($__internal_0_$__cuda_sm20_div_rn_f64_full)
        /*00a4*/ 	.word	0x00000000


	//----- nvinfo : EIATTR_FRAME_SIZE
	.align		4
.L_37:
        /*00a8*/ 	.byte	0x04, 0x11
        /*00aa*/ 	.short	(.L_39 - .L_38)
	.align		4
.L_38:
        /*00ac*/ 	.word	index@(_Z15updateAccVelPosPdS_S_S_S_d)
        /*00b0*/ 	.word	0x00000000


	//----- nvinfo : EIATTR_MIN_STACK_SIZE
	.align		4
.L_39:
        /*00b4*/ 	.byte	0x04, 0x12
        /*00b6*/ 	.short	(.L_41 - .L_40)
	.align		4
.L_40:
        /*00b8*/ 	.word	index@(_Z15updateAccVelPosPdS_S_S_S_d)
        /*00bc*/ 	.word	0x00000000


	//----- nvinfo : EIATTR_MIN_STACK_SIZE
	.align		4
.L_41:
        /*00c0*/ 	.byte	0x04, 0x12
        /*00c2*/ 	.short	(.L_43 - .L_42)
	.align		4
.L_42:
        /*00c4*/ 	.word	index@(_Z16computeForcesGpuPdS_S_S_ib)
        /*00c8*/ 	.word	0x00000098


	//----- nvinfo : EIATTR_MIN_STACK_SIZE
	.align		4
.L_43:
        /*00cc*/ 	.byte	0x04, 0x12
        /*00ce*/ 	.short	(.L_45 - .L_44)
	.align		4
.L_44:
        /*00d0*/ 	.word	index@(_Z20initializeVectorsGpuPdddP17curandStateXORWOW)
        /*00d4*/ 	.word	0x00000000


	//----- nvinfo : EIATTR_MIN_STACK_SIZE
	.align		4
.L_45:
        /*00d8*/ 	.byte	0x04, 0x12
        /*00da*/ 	.short	(.L_47 - .L_46)
	.align		4
.L_46:
        /*00dc*/ 	.word	index@(_Z19initializeMassesGpuPdddP17curandStateXORWOW)
        /*00e0*/ 	.word	0x00000000


	//----- nvinfo : EIATTR_MIN_STACK_SIZE
	.align		4
.L_47:
        /*00e4*/ 	.byte	0x04, 0x12
        /*00e6*/ 	.short	(.L_49 - .L_48)
	.align		4
.L_48:
        /*00e8*/ 	.word	index@(_Z25initializeCurandStatesGpuP17curandStateXORWOWm)
        /*00ec*/ 	.word	0x00000000
.L_49:


//--------------------- .nv.compat                --------------------------
	.section	.nv.compat,"",@"SHT_CUDA_COMPAT_INFO"
	.align	4
        /*0000*/ 	.byte	0x02, 0x09, 0x00, 0x00, 0x02, 0x02, 0x01, 0x00, 0x02, 0x05, 0x05, 0x00, 0x03, 0x07, 0x01, 0x01
        /*0010*/ 	.byte	0x02, 0x03, 0x00, 0x00, 0x02, 0x06, 0x01, 0x00, 0x04, 0x0b, 0x08, 0x00, 0x01, 0x00, 0x00, 0x00
        /*0020*/ 	.byte	0x00, 0x00, 0x00, 0x00


//--------------------- .nv.info._Z15updateAccVelPosPdS_S_S_S_d --------------------------
	.section	.nv.info._Z15updateAccVelPosPdS_S_S_S_d,"",@"SHT_CUDA_INFO"
	.sectionflags	@""
	.align	4


	//----- nvinfo : EIATTR_CUDA_API_VERSION
	.align		4
        /*0000*/ 	.byte	0x04, 0x37
        /*0002*/ 	.short	(.L_51 - .L_50)
.L_50:
        /*0004*/ 	.word	0x00000082


	//----- nvinfo : EIATTR_KPARAM_INFO
	.align		4
.L_51:
        /*0008*/ 	.byte	0x04, 0x17
        /*000a*/ 	.short	(.L_53 - .L_52)
.L_52:
        /*000c*/ 	.word	0x00000000
        /*0010*/ 	.short	0x0005
        /*0012*/ 	.short	0x0028
        /*0014*/ 	.byte	0x00, 0xf0, 0x21, 0x00


	//----- nvinfo : EIATTR_KPARAM_INFO
	.align		4
.L_53:
        /*0018*/ 	.byte	0x04, 0x17
        /*001a*/ 	.short	(.L_55 - .L_54)
.L_54:
        /*001c*/ 	.word	0x00000000
        /*0020*/ 	.short	0x0004
        /*0022*/ 	.short	0x0020
        /*0024*/ 	.byte	0x00, 0xf5, 0x21, 0x00


	//----- nvinfo : EIATTR_KPARAM_INFO
	.align		4
.L_55:
        /*0028*/ 	.byte	0x04, 0x17
        /*002a*/ 	.short	(.L_57 - .L_56)
.L_56:
        /*002c*/ 	.word	0x00000000
        /*0030*/ 	.short	0x0003
        /*0032*/ 	.short	0x0018
        /*0034*/ 	.byte	0x00, 0xf5, 0x21, 0x00


	//----- nvinfo : EIATTR_KPARAM_INFO
	.align		4
.L_57:
        /*0038*/ 	.byte	0x04, 0x17
        /*003a*/ 	.short	(.L_59 - .L_58)
.L_58:
        /*003c*/ 	.word	0x00000000
        /*0040*/ 	.short	0x0002
        /*0042*/ 	.short	0x0010
        /*0044*/ 	.byte	0x00, 0xf5, 0x21, 0x00


	//----- nvinfo : EIATTR_KPARAM_INFO
	.align		4
.L_59:
        /*0048*/ 	.byte	0x04, 0x17
        /*004a*/ 	.short	(.L_61 - .L_60)
.L_60:
        /*004c*/ 	.word	0x00000000
        /*0050*/ 	.short	0x0001
        /*0052*/ 	.short	0x0008
        /*0054*/ 	.byte	0x00, 0xf5, 0x21, 0x00


	//----- nvinfo : EIATTR_KPARAM_INFO
	.align		4
.L_61:
        /*0058*/ 	.byte	0x04, 0x17
        /*005a*/ 	.short	(.L_63 - .L_62)
.L_62:
        /*005c*/ 	.word	0x00000000
        /*0060*/ 	.short	0x0000
        /*0062*/ 	.short	0x0000
        /*0064*/ 	.byte	0x00, 0xf5, 0x21, 0x00


	//----- nvinfo : EIATTR_SPARSE_MMA_MASK
	.align		4
.L_63:
        /*0068*/ 	.byte	0x03, 0x50
        /*006a*/ 	.short	0x0000


	//----- nvinfo : EIATTR_MAXREG_COUNT
	.align		4
        /*006c*/ 	.byte	0x03, 0x1b
        /*006e*/ 	.short	0x00ff


	//----- nvinfo : EIATTR_MERCURY_ISA_VERSION
	.align		4
        /*0070*/ 	.byte	0x03, 0x5f
        /*0072*/ 	.short	0x0101


	//----- nvinfo : EIATTR_VRC_CTA_INIT_COUNT
	.align		4
        /*0074*/ 	.byte	0x02, 0x4a
	.zero		1
	.zero		1


	//----- nvinfo : EIATTR_EXIT_INSTR_OFFSETS
	.align		4
        /*0078*/ 	.byte	0x04, 0x1c
        /*007a*/ 	.short	(.L_65 - .L_64)


	//   ....[0]....
.L_64:
        /*007c*/ 	.word	0x00000060


	//   ....[1]....
        /*0080*/ 	.word	0x00000610


	//   ....[2]....
        /*0084*/ 	.word	0x00001680


	//----- nvinfo : EIATTR_CRS_STACK_SIZE
	.align		4
.L_65:
        /*0088*/ 	.byte	0x04, 0x1e
        /*008a*/ 	.short	(.L_67 - .L_66)
.L_66:
        /*008c*/ 	.word	0x00000000


	//----- nvinfo : EIATTR_CBANK_PARAM_SIZE
	.align		4
.L_67:
        /*0090*/ 	.byte	0x03, 0x19
        /*0092*/ 	.short	0x0030


	//----- nvinfo : EIATTR_PARAM_CBANK
	.align		4
        /*0094*/ 	.byte	0x04, 0x0a
        /*0096*/ 	.short	(.L_69 - .L_68)
	.align		4
.L_68:
        /*0098*/ 	.word	index@(.nv.constant0._Z15updateAccVelPosPdS_S_S_S_d)
        /*009c*/ 	.short	0x0380
        /*009e*/ 	.short	0x0030


	//----- nvinfo : EIATTR_SW_WAR
	.align		4
.L_69:
        /*00a0*/ 	.byte	0x04, 0x36
        /*00a2*/ 	.short	(.L_71 - .L_70)
.L_70:
        /*00a4*/ 	.word	0x00000008
.L_71:


//--------------------- .nv.info._Z16computeForcesGpuPdS_S_S_ib --------------------------
	.section	.nv.info._Z16computeForcesGpuPdS_S_S_ib,"",@"SHT_CUDA_INFO"
	.sectionflags	@""
	.align	4


	//----- nvinfo : EIATTR_CUDA_API_VERSION
	.align		4
        /*0000*/ 	.byte	0x04, 0x37
        /*0002*/ 	.short	(.L_73 - .L_72)
.L_72:
        /*0004*/ 	.word	0x00000082


	//----- nvinfo : EIATTR_KPARAM_INFO
	.align		4
.L_73:
        /*0008*/ 	.byte	0x04, 0x17
        /*000a*/ 	.short	(.L_75 - .L_74)
.L_74:
        /*000c*/ 	.word	0x00000000
        /*0010*/ 	.short	0x0005
        /*0012*/ 	.short	0x0024
        /*0014*/ 	.byte	0x00, 0xf0, 0x05, 0x00


	//----- nvinfo : EIATTR_KPARAM_INFO
	.align		4
.L_75:
        /*0018*/ 	.byte	0x04, 0x17
        /*001a*/ 	.short	(.L_77 - .L_76)
.L_76:
        /*001c*/ 	.word	0x00000000
        /*0020*/ 	.short	0x0004
        /*0022*/ 	.short	0x0020
        /*0024*/ 	.byte	0x00, 0xf0, 0x11, 0x00


	//----- nvinfo : EIATTR_KPARAM_INFO
	.align		4
.L_77:
        /*0028*/ 	.byte	0x04, 0x17
        /*002a*/ 	.short	(.L_79 - .L_78)
.L_78:
        /*002c*/ 	.word	0x00000000
        /*0030*/ 	.short	0x0003
        /*0032*/ 	.short	0x0018
        /*0034*/ 	.byte	0x00, 0xf5, 0x21, 0x00


	//----- nvinfo : EIATTR_KPARAM_INFO
	.align		4
.L_79:
        /*0038*/ 	.byte	0x04, 0x17
        /*003a*/ 	.short	(.L_81 - .L_80)
.L_80:
        /*003c*/ 	.word	0x00000000
        /*0040*/ 	.short	0x0002
        /*0042*/ 	.short	0x0010
        /*0044*/ 	.byte	0x00, 0xf5, 0x21, 0x00


	//----- nvinfo : EIATTR_KPARAM_INFO
	.align		4
.L_81:
        /*0048*/ 	.byte	0x04, 0x17
        /*004a*/ 	.short	(.L_83 - .L_82)
.L_82:
        /*004c*/ 	.word	0x00000000
        /*0050*/ 	.short	0x0001
        /*0052*/ 	.short	0x0008
        /*0054*/ 	.byte	0x00, 0xf5, 0x21, 0x00


	//----- nvinfo : EIATTR_KPARAM_INFO
	.align		4
.L_83:
        /*0058*/ 	.byte	0x04, 0x17
        /*005a*/ 	.short	(.L_85 - .L_84)
.L_84:
        /*005c*/ 	.word	0x00000000
        /*0060*/ 	.short	0x0000
        /*0062*/ 	.short	0x0000
        /*0064*/ 	.byte	0x00, 0xf5, 0x21, 0x00


	//----- nvinfo : EIATTR_SPARSE_MMA_MASK
	.align		4
.L_85:
        /*0068*/ 	.byte	0x03, 0x50
        /*006a*/ 	.short	0x0000


	//----- nvinfo : EIATTR_MAXREG_COUNT
	.align		4
        /*006c*/ 	.byte	0x03, 0x1b
        /*006e*/ 	.short	0x00ff


	//----- nvinfo : EIATTR_NUM_BARRIERS
	.align		4
        /*0070*/ 	.byte	0x02, 0x4c
        /*0072*/ 	.byte	0x01
	.zero		1


	//----- nvinfo : EIATTR_EXTERNS
	.align		4
        /*0074*/ 	.byte	0x04, 0x0f
        /*0076*/ 	.short	(.L_87 - .L_86)


	//   ....[0]....
	.align		4
.L_86:
        /*0078*/ 	.word	index@(vprintf)


	//----- nvinfo : EIATTR_MERCURY_ISA_VERSION
	.align		4
.L_87:
        /*007c*/ 	.byte	0x03, 0x5f
        /*007e*/ 	.short	0x0101


	//----- nvinfo : EIATTR_VRC_CTA_INIT_COUNT
	.align		4
        /*0080*/ 	.byte	0x02, 0x4a
	.zero		1
	.zero		1


	//----- nvinfo : EIATTR_SYSCALL_OFFSETS
	.align		4
        /*0084*/ 	.byte	0x04, 0x46
        /*0086*/ 	.short	(.L_89 - .L_88)


	//   ....[0]....
.L_88:
        /*0088*/ 	.word	0x00001140


	//----- nvinfo : EIATTR_EXIT_INSTR_OFFSETS
	.align		4
.L_89:
        /*008c*/ 	.byte	0x04, 0x1c
        /*008e*/ 	.short	(.L_91 - .L_90)


	//   ....[0]....
.L_90:
        /*0090*/ 	.word	0x000000e0


	//   ....[1]....
        /*0094*/ 	.word	0x000017b0


	//----- nvinfo : EIATTR_CRS_STACK_SIZE
	.align		4
.L_91:
        /*0098*/ 	.byte	0x04, 0x1e
        /*009a*/ 	.short	(.L_93 - .L_92)
.L_92:
        /*009c*/ 	.word	0x00000000


	//----- nvinfo : EIATTR_CBANK_PARAM_SIZE
	.align		4
.L_93:
        /*00a0*/ 	.byte	0x03, 0x19
        /*00a2*/ 	.short	0x0025


	//----- nvinfo : EIATTR_PARAM_CBANK
	.align		4
        /*00a4*/ 	.byte	0x04, 0x0a
        /*00a6*/ 	.short	(.L_95 - .L_94)
	.align		4
.L_94:
        /*00a8*/ 	.word	index@(.nv.constant0._Z16computeForcesGpuPdS_S_S_ib)
        /*00ac*/ 	.short	0x0380
        /*00ae*/ 	.short	0x0025


	//----- nvinfo : EIATTR_SW_WAR
	.align		4
.L_95:
        /*00b0*/ 	.byte	0x04, 0x36
        /*00b2*/ 	.short	(.L_97 - .L_96)
.L_96:
        /*00b4*/ 	.word	0x00000008
.L_97:


//--------------------- .nv.info._Z20initializeVectorsGpuPdddP17curandStateXORWOW --------------------------
	.section	.nv.info._Z20initializeVectorsGpuPdddP17curandStateXORWOW,"",@"SHT_CUDA_INFO"
	.sectionflags	@""
	.align	4


	//----- nvinfo : EIATTR_CUDA_API_VERSION
	.align		4
        /*0000*/ 	.byte	0x04, 0x37
        /*0002*/ 	.short	(.L_99 - .L_98)
.L_98:
        /*0004*/ 	.word	0x00000082


	//----- nvinfo : EIATTR_KPARAM_INFO
	.align		4
.L_99:
        /*0008*/ 	.byte	0x04, 0x17
        /*000a*/ 	.short	(.L_101 - .L_100)
.L_100:
        /*000c*/ 	.word	0x00000000
        /*0010*/ 	.short	0x0003
        /*0012*/ 	.short	0x0018
        /*0014*/ 	.byte	0x00, 0xf5, 0x21, 0x00


	//----- nvinfo : EIATTR_KPARAM_INFO
	.align		4
.L_101:
        /*0018*/ 	.byte	0x04, 0x17
        /*001a*/ 	.short	(.L_103 - .L_102)
.L_102:
        /*001c*/ 	.word	0x00000000
        /*0020*/ 	.short	0x0002
        /*0022*/ 	.short	0x0010
        /*0024*/ 	.byte	0x00, 0xf0, 0x21, 0x00


	//----- nvinfo : EIATTR_KPARAM_INFO
	.align		4
.L_103:
        /*0028*/ 	.byte	0x04, 0x17
        /*002a*/ 	.short	(.L_105 - .L_104)
.L_104:
        /*002c*/ 	.word	0x00000000
        /*0030*/ 	.short	0x0001
        /*0032*/ 	.short	0x0008
        /*0034*/ 	.byte	0x00, 0xf0, 0x21, 0x00


	//----- nvinfo : EIATTR_KPARAM_INFO
	.align		4
.L_105:
        /*0038*/ 	.byte	0x04, 0x17
        /*003a*/ 	.short	(.L_107 - .L_106)
.L_106:
        /*003c*/ 	.word	0x00000000
        /*0040*/ 	.short	0x0000
        /*0042*/ 	.short	0x0000
        /*0044*/ 	.byte	0x00, 0xf5, 0x21, 0x00


	//----- nvinfo : EIATTR_SPARSE_MMA_MASK
	.align		4
.L_107:
        /*0048*/ 	.byte	0x03, 0x50
        /*004a*/ 	.short	0x0000


	//----- nvinfo : EIATTR_MAXREG_COUNT
	.align		4
        /*004c*/ 	.byte	0x03, 0x1b
        /*004e*/ 	.short	0x00ff


	//----- nvinfo : EIATTR_MERCURY_ISA_VERSION
	.align		4
        /*0050*/ 	.byte	0x03, 0x5f
        /*0052*/ 	.short	0x0101


	//----- nvinfo : EIATTR_VRC_CTA_INIT_COUNT
	.align		4
        /*0054*/ 	.byte	0x02, 0x4a
	.zero		1
	.zero		1


	//----- nvinfo : EIATTR_EXIT_INSTR_OFFSETS
	.align		4
        /*0058*/ 	.byte	0x04, 0x1c
        /*005a*/ 	.short	(.L_109 - .L_108)


	//   ....[0]....
.L_108:
        /*005c*/ 	.word	0x00000060


	//   ....[1]....
        /*0060*/ 	.word	0x00001c80


	//   ....[2]....
        /*0064*/ 	.word	0x00002060


	//   ....[3]....
        /*0068*/ 	.word	0x00002710


	//----- nvinfo : EIATTR_CRS_STACK_SIZE
	.align		4
.L_109:
        /*006c*/ 	.byte	0x04, 0x1e
        /*006e*/ 	.short	(.L_111 - .L_110)
.L_110:
        /*0070*/ 	.word	0x00000000


	//----- nvinfo : EIATTR_CBANK_PARAM_SIZE
	.align		4
.L_111:
        /*0074*/ 	.byte	0x03, 0x19
        /*0076*/ 	.short	0x0020


	//----- nvinfo : EIATTR_PARAM_CBANK
	.align		4
        /*0078*/ 	.byte	0x04, 0x0a
        /*007a*/ 	.short	(.L_113 - .L_112)
	.align		4
.L_112:
        /*007c*/ 	.word	index@(.nv.constant0._Z20initializeVectorsGpuPdddP17curandStateXORWOW)
        /*0080*/ 	.short	0x0380
        /*0082*/ 	.short	0x0020


	//----- nvinfo : EIATTR_SW_WAR
	.align		4
.L_113:
        /*0084*/ 	.byte	0x04, 0x36
        /*0086*/ 	.short	(.L_115 - .L_114)
.L_114:
        /*0088*/ 	.word	0x00000008
.L_115:


//--------------------- .nv.info._Z19initializeMassesGpuPdddP17curandStateXORWOW --------------------------
	.section	.nv.info._Z19initializeMassesGpuPdddP17curandStateXORWOW,"",@"SHT_CUDA_INFO"
	.sectionflags	@""
	.align	4


	//----- nvinfo : EIATTR_CUDA_API_VERSION
	.align		4
        /*0000*/ 	.byte	0x04, 0x37
        /*0002*/ 	.short	(.L_117 - .L_116)
.L_116:
        /*0004*/ 	.word	0x00000082


	//----- nvinfo : EIATTR_KPARAM_INFO
	.align		4
.L_117:
        /*0008*/ 	.byte	0x04, 0x17
        /*000a*/ 	.short	(.L_119 - .L_118)
.L_118:
        /*000c*/ 	.word	0x00000000
        /*0010*/ 	.short	0x0003
        /*0012*/ 	.short	0x0018
        /*0014*/ 	.byte	0x00, 0xf5, 0x21, 0x00


	//----- nvinfo : EIATTR_KPARAM_INFO
	.align		4
.L_119:
        /*0018*/ 	.byte	0x04, 0x17
        /*001a*/ 	.short	(.L_121 - .L_120)
.L_120:
        /*001c*/ 	.word	0x00000000
        /*0020*/ 	.short	0x0002
        /*0022*/ 	.short	0x0010
        /*0024*/ 	.byte	0x00, 0xf0, 0x21, 0x00


	//----- nvinfo : EIATTR_KPARAM_INFO
	.align		4
.L_121:
        /*0028*/ 	.byte	0x04, 0x17
        /*002a*/ 	.short	(.L_123 - .L_122)
.L_122:
        /*002c*/ 	.word	0x00000000
        /*0030*/ 	.short	0x0001
        /*0032*/ 	.short	0x0008
        /*0034*/ 	.byte	0x00, 0xf0, 0x21, 0x00


	//----- nvinfo : EIATTR_KPARAM_INFO
	.align		4
.L_123:
        /*0038*/ 	.byte	0x04, 0x17
        /*003a*/ 	.short	(.L_125 - .L_124)
.L_124:
        /*003c*/ 	.word	0x00000000
        /*0040*/ 	.short	0x0000
        /*0042*/ 	.short	0x0000
        /*0044*/ 	.byte	0x00, 0xf5, 0x21, 0x00


	//----- nvinfo : EIATTR_SPARSE_MMA_MASK
	.align		4
.L_125:
        /*0048*/ 	.byte	0x03, 0x50
        /*004a*/ 	.short	0x0000


	//----- nvinfo : EIATTR_MAXREG_COUNT
	.align		4
        /*004c*/ 	.byte	0x03, 0x1b
        /*004e*/ 	.short	0x00ff


	//----- nvinfo : EIATTR_MERCURY_ISA_VERSION
	.align		4
        /*0050*/ 	.byte	0x03, 0x5f
        /*0052*/ 	.short	0x0101


	//----- nvinfo : EIATTR_VRC_CTA_INIT_COUNT
	.align		4
        /*0054*/ 	.byte	0x02, 0x4a
	.zero		1
	.zero		1


	//----- nvinfo : EIATTR_EXIT_INSTR_OFFSETS
	.align		4
        /*0058*/ 	.byte	0x04, 0x1c
        /*005a*/ 	.short	(.L_127 - .L_126)


	//   ....[0]....
.L_126:
        /*005c*/ 	.word	0x00000060


	//   ....[1]....
        /*0060*/ 	.word	0x00001020


	//   ....[2]....
        /*0064*/ 	.word	0x00001350


	//   ....[3]....
        /*0068*/ 	.word	0x000019f0


	//----- nvinfo : EIATTR_CRS_STACK_SIZE
	.align		4
.L_127:
        /*006c*/ 	.byte	0x04, 0x1e
        /*006e*/ 	.short	(.L_129 - .L_128)
.L_128:
        /*0070*/ 	.word	0x00000000


	//----- nvinfo : EIATTR_CBANK_PARAM_SIZE
	.align		4
.L_129:
        /*0074*/ 	.byte	0x03, 0x19
        /*0076*/ 	.short	0x0020


	//----- nvinfo : EIATTR_PARAM_CBANK
	.align		4
        /*0078*/ 	.byte	0x04, 0x0a
        /*007a*/ 	.short	(.L_131 - .L_130)
	.align		4
.L_130:
        /*007c*/ 	.word	index@(.nv.constant0._Z19initializeMassesGpuPdddP17curandStateXORWOW)
        /*0080*/ 	.short	0x0380
        /*0082*/ 	.short	0x0020


	//----- nvinfo : EIATTR_SW_WAR
	.align		4
.L_131:
        /*0084*/ 	.byte	0x04, 0x36
        /*0086*/ 	.short	(.L_133 - .L_132)
.L_132:
        /*0088*/ 	.word	0x00000008
.L_133:


//--------------------- .nv.info._Z25initializeCurandStatesGpuP17curandStateXORWOWm --------------------------
	.section	.nv.info._Z25initializeCurandStatesGpuP17curandStateXORWOWm,"",@"SHT_CUDA_INFO"
	.sectionflags	@""
	.align	4


	//----- nvinfo : EIATTR_CUDA_API_VERSION
	.align		4
        /*0000*/ 	.byte	0x04, 0x37
        /*0002*/ 	.short	(.L_135 - .L_134)
.L_134:
        /*0004*/ 	.word	0x00000082


	//----- nvinfo : EIATTR_KPARAM_INFO
	.align		4
.L_135:
        /*0008*/ 	.byte	0x04, 0x17
        /*000a*/ 	.short	(.L_137 - .L_136)
.L_136:
        /*000c*/ 	.word	0x00000000
        /*0010*/ 	.short	0x0001
        /*0012*/ 	.short	0x0008
        /*0014*/ 	.byte	0x00, 0xf0, 0x21, 0x00


	//----- nvinfo : EIATTR_KPARAM_INFO
	.align		4
.L_137:
        /*0018*/ 	.byte	0x04, 0x17
        /*001a*/ 	.short	(.L_139 - .L_138)
.L_138:
        /*001c*/ 	.word	0x00000000
        /*0020*/ 	.short	0x0000
        /*0022*/ 	.short	0x0000
        /*0024*/ 	.byte	0x00, 0xf5, 0x21, 0x00


	//----- nvinfo : EIATTR_SPARSE_MMA_MASK
	.align		4
.L_139:
        /*0028*/ 	.byte	0x03, 0x50
        /*002a*/ 	.short	0x0000


	//----- nvinfo : EIATTR_MAXREG_COUNT
	.align		4
        /*002c*/ 	.byte	0x03, 0x1b
        /*002e*/ 	.short	0x00ff


	//----- nvinfo : EIATTR_MERCURY_ISA_VERSION
	.align		4
        /*0030*/ 	.byte	0x03, 0x5f
        /*0032*/ 	.short	0x0101


	//----- nvinfo : EIATTR_VRC_CTA_INIT_COUNT
	.align		4
        /*0034*/ 	.byte	0x02, 0x4a
	.zero		1
	.zero		1


	//----- nvinfo : EIATTR_EXIT_INSTR_OFFSETS
	.align		4
        /*0038*/ 	.byte	0x04, 0x1c
        /*003a*/ 	.short	(.L_141 - .L_140)


	//   ....[0]....
.L_140:
        /*003c*/ 	.word	0x00000060


	//   ....[1]....
        /*0040*/ 	.word	0x00000f80


	//----- nvinfo : EIATTR_CRS_STACK_SIZE
	.align		4
.L_141:
        /*0044*/ 	.byte	0x04, 0x1e
        /*0046*/ 	.short	(.L_143 - .L_142)
.L_142:
        /*0048*/ 	.word	0x00000000


	//----- nvinfo : EIATTR_CBANK_PARAM_SIZE
	.align		4
.L_143:
        /*004c*/ 	.byte	0x03, 0x19
        /*004e*/ 	.short	0x0010


	//----- nvinfo : EIATTR_PARAM_CBANK
	.align		4
        /*0050*/ 	.byte	0x04, 0x0a
        /*0052*/ 	.short	(.L_145 - .L_144)
	.align		4
.L_144:
        /*0054*/ 	.word	index@(.nv.constant0._Z25initializeCurandStatesGpuP17curandStateXORWOWm)
        /*0058*/ 	.short	0x0380
        /*005a*/ 	.short	0x0010


	//----- nvinfo : EIATTR_SW_WAR
	.align		4
.L_145:
        /*005c*/ 	.byte	0x04, 0x36
        /*005e*/ 	.short	(.L_147 - .L_146)
.L_146:
        /*0060*/ 	.word	0x00000008
.L_147:


//--------------------- .nv.callgraph             --------------------------
	.section	.nv.callgraph,"",@"SHT_CUDA_CALLGRAPH"
	.align	4
	.sectionentsize	8
	.align		4
        /*0000*/ 	.word	0x00000000
	.align		4
        /*0004*/ 	.word	0xffffffff
	.align		4
        /*0008*/ 	.word	index@(_Z16computeForcesGpuPdS_S_S_ib)
	.align		4
        /*000c*/ 	.word	index@(vprintf)
	.align		4
        /*0010*/ 	.word	0x00000000
	.align		4
        /*0014*/ 	.word	0xfffffffe
	.align		4
        /*0018*/ 	.word	0x00000000
	.align		4
        /*001c*/ 	.word	0xfffffffd
	.align		4
        /*0020*/ 	.word	0x00000000
	.align		4
        /*0024*/ 	.word	0xfffffffc


//--------------------- .nv.constant4             --------------------------
	.section	.nv.constant4,"a",@progbits
	.align	8
	.align		8
.nv.constant4:
        /*0000*/ 	.dword	precalc_xorwow_matrix
	.align		8
        /*0008*/ 	.dword	precalc_xorwow_offset_matrix
	.align		8
        /*0010*/ 	.dword	mrg32k3aM1
	.align		8
        /*0018*/ 	.dword	mrg32k3aM2
	.align		8
        /*0020*/ 	.dword	mrg32k3aM1SubSeq
	.align		8
        /*0028*/ 	.dword	mrg32k3aM2SubSeq
	.align		8
        /*0030*/ 	.dword	mrg32k3aM1Seq
	.align		8
        /*0038*/ 	.dword	mrg32k3aM2Seq
	.align		8
        /*0040*/ 	.dword	$str$2
	.align		8
        /*0048*/ 	.dword	vprintf


//--------------------- .nv.constant3             --------------------------
	.section	.nv.constant3,"a",@progbits
	.align	8
.nv.constant3:
	.type		__cr_lgamma_table,@object
	.size		__cr_lgamma_table,(.L_8 - __cr_lgamma_table)
__cr_lgamma_table:
        /*0000*/ 	.byte	0x00, 0x00, 0x00, 0x00, 0x00, 0x00, 0x00, 0x00, 0x00, 0x00, 0x00, 0x00, 0x00, 0x00, 0x00, 0x00
        /*0010*/ 	.byte	0xef, 0x39, 0xfa, 0xfe, 0x42, 0x2e, 0xe6, 0x3f, 0x02, 0x20, 0x2a, 0xfa, 0x0b, 0xab, 0xfc, 0x3f
        /*0020*/ 	.byte	0xf9, 0x2c, 0x92, 0x7c, 0xa7, 0x6c, 0x09, 0x40, 0xc9, 0x79, 0x44, 0x3c, 0x64, 0x26, 0x13, 0x40
        /*0030*/ 	.byte	0xca, 0x01, 0xcf, 0x3a, 0x27, 0x51, 0x1a, 0x40, 0x30, 0xcc, 0x2d, 0xf3, 0xe1, 0x0c, 0x21, 0x40
        /*0040*/ 	.byte	0x0d, 0xb7, 0xfc, 0x82, 0x8e, 0x35, 0x25, 0x40
.L_8:


//--------------------- .text._Z15updateAccVelPosPdS_S_S_S_d --------------------------
	.section	.text._Z15updateAccVelPosPdS_S_S_S_d,"ax",@progbits
	.align	128
        .global         _Z15updateAccVelPosPdS_S_S_S_d
        .type           _Z15updateAccVelPosPdS_S_S_S_d,@function
        .size           _Z15updateAccVelPosPdS_S_S_S_d,(.L_x_116 - _Z15updateAccVelPosPdS_S_S_S_d)
        .other          _Z15updateAccVelPosPdS_S_S_S_d,@"STO_CUDA_ENTRY STV_DEFAULT"
_Z15updateAccVelPosPdS_S_S_S_d:
.text._Z15updateAccVelPosPdS_S_S_S_d:
[----:B------:R-:W-:Y:S01]  /*0000*/  LDC R1, c[0x0][0x37c] ;  /* 0x0000df00ff017b82 */ /* 0x000fe20000000800 */
[----:B------:R-:W0:Y:S07]  /*0010*/  S2R R3, SR_TID.X ;  /* 0x0000000000037919 */ /* 0x000e2e0000002100 */
[----:B------:R-:W0:Y:S08]  /*0020*/  S2UR UR4, SR_CTAID.X ;  /* 0x00000000000479c3 */ /* 0x000e300000002500 */
[----:B------:R-:W0:Y:S02]  /*0030*/  LDC R0, c[0x0][0x360] ;  /* 0x0000d800ff007b82 */ /* 0x000e240000000800 */
[----:B0-----:R-:W-:-:S05]  /*0040*/  IMAD R0, R0, UR4, R3 ;  /* 0x0000000400007c24 */ /* 0x001fca000f8e0203 */
[----:B------:R-:W-:-:S13]  /*0050*/  ISETP.GT.AND P0, PT, R0, 0x9c3f, PT ;  /* 0x00009c3f0000780c */ /* 0x000fda0003f04270 */
[----:B------:R-:W-:Y:S05]  /*0060*/  @P0 EXIT ;  /* 0x000000000000094d */ /* 0x000fea0003800000 */
[----:B------:R-:W-:Y:S01]  /*0070*/  VIMNMX R3, PT, PT, R0, 0x9840, !PT ;  /* 0x0000984000037848 */ /* 0x000fe20007fe0100 */
[----:B------:R-:W0:Y:S01]  /*0080*/  LDCU.64 UR4, c[0x0][0x358] ;  /* 0x00006b00ff0477ac */ /* 0x000e220008000a00 */
[----:B------:R-:W-:Y:S02]  /*0090*/  BSSY.RECONVERGENT B0, `(.L_x_0) ;  /* 0x0000056000007945 */ /* 0x000fe40003800200 */
[----:B------:R-:W-:-:S04]  /*00a0*/  IADD3 R32, PT, PT, R3, 0x3ff, -R0 ;  /* 0x000003ff03207810 */ /* 0x000fc80007ffe800 */
[----:B------:R-:W-:-:S04]  /*00b0*/  LOP3.LUT R2, R32, 0xc00, RZ, 0xc0, !PT ;  /* 0x00000c0020027812 */ /* 0x000fc800078ec0ff */
[----:B------:R-:W-:-:S13]  /*00c0*/  ISETP.NE.AND P0, PT, R2, 0xc00, PT ;  /* 0x00000c000200780c */ /* 0x000fda0003f05270 */
[----:B0-----:R-:W-:Y:S05]  /*00d0*/  @!P0 BRA `(.L_x_1) ;  /* 0x0000000400448947 */ /* 0x001fea0003800000 */
[----:B------:R-:W0:Y:S01]  /*00e0*/  LDC.64 R10, c[0x0][0x390] ;  /* 0x0000e400ff0a7b82 */ /* 0x000e220000000a00 */
[----:B------:R-:W-:Y:S01]  /*00f0*/  LEA.HI R2, R32, 0x1, RZ, 0x16 ;  /* 0x0000000120027811 */ /* 0x000fe200078fb0ff */
[----:B------:R-:W-:-:S03]  /*0100*/  IMAD.SHL.U32 R33, R0, 0x2, RZ ;  /* 0x0000000200217824 */ /* 0x000fc600078e00ff */
[----:B------:R-:W-:-:S03]  /*0110*/  LOP3.LUT R2, R2, 0x3, RZ, 0xc0, !PT ;  /* 0x0000000302027812 */ /* 0x000fc600078ec0ff */
[----:B------:R-:W1:Y:S02]  /*0120*/  LDC.64 R12, c[0x0][0x398] ;  /* 0x0000e600ff0c7b82 */ /* 0x000e640000000a00 */
[----:B------:R-:W-:-:S06]  /*0130*/  IMAD.MOV R34, RZ, RZ, -R2 ;  /* 0x000000ffff227224 */ /* 0x000fcc00078e0a02 */
[----:B------:R-:W2:Y:S08]  /*0140*/  LDC.64 R14, c[0x0][0x380] ;  /* 0x0000e000ff0e7b82 */ /* 0x000eb00000000a00 */
[----:B------:R-:W3:Y:S08]  /*0150*/  LDC.64 R16, c[0x0][0x388] ;  /* 0x0000e200ff107b82 */ /* 0x000ef00000000a00 */
[----:B------:R-:W4:Y:S08]  /*0160*/  LDC.64 R18, c[0x0][0x3a0] ;  /* 0x0000e800ff127b82 */ /* 0x000f300000000a00 */
[----:B------:R-:W0:Y:S02]  /*0170*/  LDC.64 R20, c[0x0][0x3a8] ;  /* 0x0000ea00ff147b82 */ /* 0x000e240000000a00 */
.L_x_6:
[----:B-1-3--:R-:W-:-:S05]  /*0180*/  IMAD.WIDE R22, R0, 0x8, R16 ;  /* 0x0000000800167825 */ /* 0x00afca00078e0210 */
[----:B------:R-:W3:Y:S01]  /*0190*/  LDG.E.64 R30, desc[UR4][R22.64] ;  /* 0x00000004161e7981 */ /* 0x000ee2000c1e1b00 */
[----:B--2---:R-:W-:-:S05]  /*01a0*/  IMAD.WIDE R24, R33, 0x8, R14 ;  /* 0x0000000821187825 */ /* 0x004fca00078e020e */
[----:B------:R-:W2:Y:S01]  /*01b0*/  LDG.E.64 R4, desc[UR4][R24.64] ;  /* 0x0000000418047981 */ /* 0x000ea2000c1e1b00 */
[----:B------:R-:W-:Y:S01]  /*01c0*/  IMAD.MOV.U32 R2, RZ, RZ, 0x1 ;  /* 0x00000001ff027424 */ /* 0x000fe200078e00ff */
[----:B------:R-:W-:Y:S01]  /*01d0*/  BSSY.RECONVERGENT B1, `(.L_x_2) ;  /* 0x0000013000017945 */ /* 0x000fe20003800200 */
[----:B---3--:R-:W3:Y:S01]  /*01e0*/  MUFU.RCP64H R3, R31 ;  /* 0x0000001f00037308 */ /* 0x008ee20000001800 */
[----:B--2---:R-:W-:-:S03]  /*01f0*/  FSETP.GEU.AND P1, PT, |R5|, 6.5827683646048100446e-37, PT ;  /* 0x036000000500780b */ /* 0x004fc60003f2e200 */
[----:B---3--:R-:W-:-:S08]  /*0200*/  DFMA R6, -R30, R2, 1 ;  /* 0x3ff000001e06742b */ /* 0x008fd00000000102 */
[----:B------:R-:W-:-:S08]  /*0210*/  DFMA R6, R6, R6, R6 ;  /* 0x000000060606722b */ /* 0x000fd00000000006 */
[----:B------:R-:W-:-:S08]  /*0220*/  DFMA R6, R2, R6, R2 ;  /* 0x000000060206722b */ /* 0x000fd00000000002 */
[----:B------:R-:W-:-:S08]  /*0230*/  DFMA R2, -R30, R6, 1 ;  /* 0x3ff000001e02742b */ /* 0x000fd00000000106 */
[----:B------:R-:W-:-:S08]  /*0240*/  DFMA R2, R6, R2, R6 ;  /* 0x000000020602722b */ /* 0x000fd00000000006 */
[----:B------:R-:W-:-:S08]  /*0250*/  DMUL R6, R4, R2 ;  /* 0x0000000204067228 */ /* 0x000fd00000000000 */
[----:B------:R-:W-:-:S08]  /*0260*/  DFMA R8, -R30, R6, R4 ;  /* 0x000000061e08722b */ /* 0x000fd00000000104 */
[----:B------:R-:W-:-:S10]  /*0270*/  DFMA R2, R2, R8, R6 ;  /* 0x000000080202722b */ /* 0x000fd40000000006 */
[----:B------:R-:W-:-:S05]  /*0280*/  FFMA R6, RZ, R31, R3 ;  /* 0x0000001fff067223 */ /* 0x000fca0000000003 */
[----:B------:R-:W-:-:S13]  /*0290*/  FSETP.GT.AND P0, PT, |R6|, 1.469367938527859385e-39, PT ;  /* 0x001000000600780b */ /* 0x000fda0003f04200 */
[----:B------:R-:W-:Y:S05]  /*02a0*/  @P0 BRA P1, `(.L_x_3) ;  /* 0x0000000000140947 */ /* 0x000fea0000800000 */
[----:B------:R-:W-:Y:S01]  /*02b0*/  IMAD.MOV.U32 R6, RZ, RZ, R4 ;  /* 0x000000ffff067224 */ /* 0x000fe200078e0004 */
[----:B------:R-:W-:-:S07]  /*02c0*/  MOV R4, 0x2e0 ;  /* 0x000002e000047802 */ /* 0x000fce0000000f00 */
[----:B01--4-:R-:W-:Y:S05]  /*02d0*/  CALL.REL.NOINC `($__internal_0_$__cuda_sm20_div_rn_f64_full) ;  /* 0x0000001000ec7944 */ /* 0x013fea0003c00000 */
[----:B------:R-:W-:Y:S02]  /*02e0*/  IMAD.MOV.U32 R2, RZ, RZ, R6 ;  /* 0x000000ffff027224 */ /* 0x000fe400078e0006 */
[----:B------:R-:W-:-:S07]  /*02f0*/  IMAD.MOV.U32 R3, RZ, RZ, R5 ;  /* 0x000000ffff037224 */ /* 0x000fce00078e0005 */
.L_x_3:
[----:B------:R-:W-:Y:S05]  /*0300*/  BSYNC.RECONVERGENT B1 ;  /* 0x0000000000017941 */ /* 0x000fea0003800200 */
.L_x_2:
[----:B0-----:R-:W-:-:S05]  /*0310*/  IMAD.WIDE R26, R33, 0x8, R10 ;  /* 0x00000008211a7825 */ /* 0x001fca00078e020a */
[----:B------:R0:W-:Y:S04]  /*0320*/  STG.E.64 desc[UR4][R26.64], R2 ;  /* 0x000000021a007986 */ /* 0x0001e8000c101b04 */
[----:B------:R-:W2:Y:S04]  /*0330*/  LDG.E.64 R30, desc[UR4][R22.64] ;  /* 0x00000004161e7981 */ /* 0x000ea8000c1e1b00 */
[----:B------:R-:W3:Y:S01]  /*0340*/  LDG.E.64 R6, desc[UR4][R24.64+0x8] ;  /* 0x0000080418067981 */ /* 0x000ee2000c1e1b00 */
[----:B------:R-:W-:Y:S01]  /*0350*/  IMAD.MOV.U32 R4, RZ, RZ, 0x1 ;  /* 0x00000001ff047424 */ /* 0x000fe200078e00ff */
[----:B------:R-:W-:Y:S01]  /*0360*/  BSSY.RECONVERGENT B1, `(.L_x_4) ;  /* 0x0000012000017945 */ /* 0x000fe20003800200 */
[----:B--2---:R-:W2:Y:S01]  /*0370*/  MUFU.RCP64H R5, R31 ;  /* 0x0000001f00057308 */ /* 0x004ea20000001800 */
[----:B---3--:R-:W-:-:S03]  /*0380*/  FSETP.GEU.AND P1, PT, |R7|, 6.5827683646048100446e-37, PT ;  /* 0x036000000700780b */ /* 0x008fc60003f2e200 */
[----:B--2---:R-:W-:-:S08]  /*0390*/  DFMA R8, -R30, R4, 1 ;  /* 0x3ff000001e08742b */ /* 0x004fd00000000104 */
        /* <DEDUP_REMOVED lines=9> */
[----:B0-----:R-:W-:Y:S05]  /*0430*/  @P0 BRA P1, `(.L_x_5) ;  /* 0x0000000000100947 */ /* 0x001fea0000800000 */
[----:B------:R-:W-:Y:S02]  /*0440*/  MOV R5, R7 ;  /* 0x0000000700057202 */ /* 0x000fe40000000f00 */
[----:B------:R-:W-:-:S07]  /*0450*/  MOV R4, 0x470 ;  /* 0x0000047000047802 */ /* 0x000fce0000000f00 */
[----:B-1--4-:R-:W-:Y:S05]  /*0460*/  CALL.REL.NOINC `($__internal_0_$__cuda_sm20_div_rn_f64_full) ;  /* 0x0000001000887944 */ /* 0x012fea0003c00000 */
[----:B------:R-:W-:-:S07]  /*0470*/  IMAD.MOV.U32 R4, RZ, RZ, R6 ;  /* 0x000000ffff047224 */ /* 0x000fce00078e0006 */
.L_x_5:
[----:B------:R-:W-:Y:S05]  /*0480*/  BSYNC.RECONVERGENT B1 ;  /* 0x0000000000017941 */ /* 0x000fea0003800200 */
.L_x_4:
[----:B-1----:R-:W-:Y:S01]  /*0490*/  IMAD.WIDE R6, R33, 0x8, R12 ;  /* 0x0000000821067825 */ /* 0x002fe200078e020c */
[----:B------:R0:W-:Y:S04]  /*04a0*/  STG.E.64 desc[UR4][R26.64+0x8], R4 ;  /* 0x000008041a007986 */ /* 0x0001e8000c101b04 */
[----:B------:R-:W2:Y:S04]  /*04b0*/  LDG.E.64 R8, desc[UR4][R6.64] ;  /* 0x0000000406087981 */ /* 0x000ea8000c1e1b00 */
[----:B------:R-:W3:Y:S01]  /*04c0*/  LDG.E.64 R22, desc[UR4][R6.64+0x8] ;  /* 0x0000080406167981 */ /* 0x000ee2000c1e1b00 */
[----:B--2---:R-:W-:-:S07]  /*04d0*/  DFMA R8, R2, R20, R8 ;  /* 0x000000140208722b */ /* 0x004fce0000000008 */
[----:B------:R1:W-:Y:S04]  /*04e0*/  STG.E.64 desc[UR4][R6.64], R8 ;  /* 0x0000000806007986 */ /* 0x0003e8000c101b04 */
[----:B------:R-:W3:Y:S02]  /*04f0*/  LDG.E.64 R2, desc[UR4][R26.64+0x8] ;  /* 0x000008041a027981 */ /* 0x000ee4000c1e1b00 */
[----:B---3--:R-:W-:Y:S01]  /*0500*/  DFMA R2, R2, R20, R22 ;  /* 0x000000140202722b */ /* 0x008fe20000000016 */
[----:B----4-:R-:W-:-:S06]  /*0510*/  IMAD.WIDE R22, R33, 0x8, R18 ;  /* 0x0000000821167825 */ /* 0x010fcc00078e0212 */
[----:B------:R1:W-:Y:S04]  /*0520*/  STG.E.64 desc[UR4][R6.64+0x8], R2 ;  /* 0x0000080206007986 */ /* 0x0003e8000c101b04 */
[----:B------:R-:W2:Y:S04]  /*0530*/  LDG.E.64 R24, desc[UR4][R22.64] ;  /* 0x0000000416187981 */ /* 0x000ea8000c1e1b00 */
[----:B------:R-:W3:Y:S01]  /*0540*/  LDG.E.64 R28, desc[UR4][R22.64+0x8] ;  /* 0x00000804161c7981 */ /* 0x000ee2000c1e1b00 */
[----:B--2---:R-:W-:-:S07]  /*0550*/  DFMA R24, R8, R20, R24 ;  /* 0x000000140818722b */ /* 0x004fce0000000018 */
[----:B------:R1:W-:Y:S04]  /*0560*/  STG.E.64 desc[UR4][R22.64], R24 ;  /* 0x0000001816007986 */ /* 0x0003e8000c101b04 */
[----:B0-----:R-:W3:Y:S01]  /*0570*/  LDG.E.64 R4, desc[UR4][R6.64+0x8] ;  /* 0x0000080406047981 */ /* 0x001ee2000c1e1b00 */
[----:B------:R-:W-:-:S05]  /*0580*/  VIADD R34, R34, 0x1 ;  /* 0x0000000122227836 */ /* 0x000fca0000000000 */
[----:B------:R-:W-:Y:S01]  /*0590*/  ISETP.NE.AND P0, PT, R34, RZ, PT ;  /* 0x000000ff2200720c */ /* 0x000fe20003f05270 */
[----:B------:R-:W-:Y:S02]  /*05a0*/  VIADD R0, R0, 0x400 ;  /* 0x0000040000007836 */ /* 0x000fe40000000000 */
[----:B------:R-:W-:Y:S01]  /*05b0*/  VIADD R33, R33, 0x800 ;  /* 0x0000080021217836 */ /* 0x000fe20000000000 */
[----:B---3--:R-:W-:-:S07]  /*05c0*/  DFMA R4, R4, R20, R28 ;  /* 0x000000140404722b */ /* 0x008fce000000001c */
[----:B------:R1:W-:Y:S02]  /*05d0*/  STG.E.64 desc[UR4][R22.64+0x8], R4 ;  /* 0x0000080416007986 */ /* 0x0003e4000c101b04 */
[----:B------:R-:W-:Y:S05]  /*05e0*/  @P0 BRA `(.L_x_6) ;  /* 0xfffffff800e40947 */ /* 0x000fea000383ffff */
.L_x_1:
[----:B------:R-:W-:Y:S05]  /*05f0*/  BSYNC.RECONVERGENT B0 ;  /* 0x0000000000007941 */ /* 0x000fea0003800200 */
.L_x_0:
[----:B------:R-:W-:-:S13]  /*0600*/  ISETP.GE.U32.AND P0, PT, R32, 0xc00, PT ;  /* 0x00000c002000780c */ /* 0x000fda0003f06070 */
[----:B------:R-:W-:Y:S05]  /*0610*/  @!P0 EXIT ;  /* 0x000000000000894d */ /* 0x000fea0003800000 */
[----:B-1----:R-:W0:Y:S01]  /*0620*/  LDC.64 R2, c[0x0][0x390] ;  /* 0x0000e400ff027b82 */ /* 0x002e220000000a00 */
[----:B------:R-:W-:Y:S01]  /*0630*/  IMAD.SHL.U32 R25, R0, 0x2, RZ ;  /* 0x0000000200197824 */ /* 0x000fe200078e00ff */
[----:B------:R-:W1:Y:S06]  /*0640*/  LDCU.64 UR6, c[0x0][0x3a8] ;  /* 0x00007500ff0677ac */ /* 0x000e6c0008000a00 */
[----:B------:R-:W2:Y:S08]  /*0650*/  LDC.64 R10, c[0x0][0x398] ;  /* 0x0000e600ff0a7b82 */ /* 0x000eb00000000a00 */
[----:B------:R-:W3:Y:S08]  /*0660*/  LDC.64 R12, c[0x0][0x380] ;  /* 0x0000e000ff0c7b82 */ /* 0x000ef00000000a00 */
[----:B-1----:R-:W4:Y:S02]  /*0670*/  LDC.64 R14, c[0x0][0x388] ;  /* 0x0000e200ff0e7b82 */ /* 0x002f240000000a00 */
.L_x_23:
[----:B----4-:R-:W-:-:S05]  /*0680*/  IMAD.WIDE R26, R0, 0x8, R14 ;  /* 0x00000008001a7825 */ /* 0x010fca00078e020e */
[----:B------:R-:W4:Y:S01]  /*0690*/  LDG.E.64 R30, desc[UR4][R26.64] ;  /* 0x000000041a1e7981 */ /* 0x000f22000c1e1b00 */
[----:B-1-3--:R-:W-:-:S05]  /*06a0*/  IMAD.WIDE R22, R25, 0x8, R12 ;  /* 0x0000000819167825 */ /* 0x00afca00078e020c */
[----:B------:R-:W3:Y:S01]  /*06b0*/  LDG.E.64 R8, desc[UR4][R22.64] ;  /* 0x0000000416087981 */ /* 0x000ee2000c1e1b00 */
[----:B------:R-:W-:Y:S01]  /*06c0*/  IMAD.MOV.U32 R4, RZ, RZ, 0x1 ;  /* 0x00000001ff047424 */ /* 0x000fe200078e00ff */
[----:B------:R-:W-:Y:S01]  /*06d0*/  BSSY.RECONVERGENT B0, `(.L_x_7) ;  /* 0x0000014000007945 */ /* 0x000fe20003800200 */
[----:B----4-:R-:W1:Y:S01]  /*06e0*/  MUFU.RCP64H R5, R31 ;  /* 0x0000001f00057308 */ /* 0x010e620000001800 */
[----:B---3--:R-:W-:-:S03]  /*06f0*/  FSETP.GEU.AND P1, PT, |R9|, 6.5827683646048100446e-37, PT ;  /* 0x036000000900780b */ /* 0x008fc60003f2e200 */
[----:B-1----:R-:W-:-:S08]  /*0700*/  DFMA R6, -R30, R4, 1 ;  /* 0x3ff000001e06742b */ /* 0x002fd00000000104 */
        /* <DEDUP_REMOVED lines=10> */
[----:B------:R-:W-:Y:S01]  /*07b0*/  MOV R6, R8 ;  /* 0x0000000800067202 */ /* 0x000fe20000000f00 */
[----:B------:R-:W-:Y:S01]  /*07c0*/  IMAD.MOV.U32 R5, RZ, RZ, R9 ;  /* 0x000000ffff057224 */ /* 0x000fe200078e0009 */
[----:B------:R-:W-:-:S07]  /*07d0*/  MOV R4, 0x7f0 ;  /* 0x000007f000047802 */ /* 0x000fce0000000f00 */
[----:B0-2---:R-:W-:Y:S05]  /*07e0*/  CALL.REL.NOINC `($__internal_0_$__cuda_sm20_div_rn_f64_full) ;  /* 0x0000000c00a87944 */ /* 0x005fea0003c00000 */
[----:B------:R-:W-:Y:S02]  /*07f0*/  IMAD.MOV.U32 R18, RZ, RZ, R6 ;  /* 0x000000ffff127224 */ /* 0x000fe400078e0006 */
[----:B------:R-:W-:-:S07]  /*0800*/  IMAD.MOV.U32 R19, RZ, RZ, R5 ;  /* 0x000000ffff137224 */ /* 0x000fce00078e0005 */
.L_x_8:
[----:B------:R-:W-:Y:S05]  /*0810*/  BSYNC.RECONVERGENT B0 ;  /* 0x0000000000007941 */ /* 0x000fea0003800200 */
.L_x_7:
[----:B0-----:R-:W-:-:S05]  /*0820*/  IMAD.WIDE R20, R25, 0x8, R2 ;  /* 0x0000000819147825 */ /* 0x001fca00078e0202 */
[----:B------:R0:W-:Y:S04]  /*0830*/  STG.E.64 desc[UR4][R20.64], R18 ;  /* 0x0000001214007986 */ /* 0x0001e8000c101b04 */
[----:B------:R-:W3:Y:S04]  /*0840*/  LDG.E.64 R30, desc[UR4][R26.64] ;  /* 0x000000041a1e7981 */ /* 0x000ee8000c1e1b00 */
[----:B------:R-:W4:Y:S01]  /*0850*/  LDG.E.64 R6, desc[UR4][R22.64+0x8] ;  /* 0x0000080416067981 */ /* 0x000f22000c1e1b00 */
[----:B------:R-:W-:Y:S01]  /*0860*/  IMAD.MOV.U32 R4, RZ, RZ, 0x1 ;  /* 0x00000001ff047424 */ /* 0x000fe200078e00ff */
[----:B------:R-:W-:Y:S01]  /*0870*/  BSSY.RECONVERGENT B0, `(.L_x_9) ;  /* 0x0000012000007945 */ /* 0x000fe20003800200 */
[----:B---3--:R-:W1:Y:S01]  /*0880*/  MUFU.RCP64H R5, R31 ;  /* 0x0000001f00057308 */ /* 0x008e620000001800 */
[----:B----4-:R-:W-:-:S03]  /*0890*/  FSETP.GEU.AND P1, PT, |R7|, 6.5827683646048100446e-37, PT ;  /* 0x036000000700780b */ /* 0x010fc60003f2e200 */
        /* <DEDUP_REMOVED lines=11> */
[----:B------:R-:W-:Y:S01]  /*0950*/  IMAD.MOV.U32 R5, RZ, RZ, R7 ;  /* 0x000000ffff057224 */ /* 0x000fe200078e0007 */
[----:B------:R-:W-:-:S07]  /*0960*/  MOV R4, 0x980 ;  /* 0x0000098000047802 */ /* 0x000fce0000000f00 */
[----:B--2---:R-:W-:Y:S05]  /*0970*/  CALL.REL.NOINC `($__internal_0_$__cuda_sm20_div_rn_f64_full) ;  /* 0x0000000c00447944 */ /* 0x004fea0003c00000 */
[----:B------:R-:W-:-:S07]  /*0980*/  IMAD.MOV.U32 R4, RZ, RZ, R6 ;  /* 0x000000ffff047224 */ /* 0x000fce00078e0006 */
.L_x_10:
[----:B------:R-:W-:Y:S05]  /*0990*/  BSYNC.RECONVERGENT B0 ;  /* 0x0000000000007941 */ /* 0x000fea0003800200 */
.L_x_9:
[----:B--2---:R-:W-:Y:S01]  /*09a0*/  IMAD.WIDE R16, R25, 0x8, R10 ;  /* 0x0000000819107825 */ /* 0x004fe200078e020a */
[----:B------:R0:W-:Y:S01]  /*09b0*/  STG.E.64 desc[UR4][R20.64+0x8], R4 ;  /* 0x0000080414007986 */ /* 0x0001e2000c101b04 */
[----:B------:R-:W1:Y:S03]  /*09c0*/  LDC.64 R6, c[0x0][0x3a8] ;  /* 0x0000ea00ff067b82 */ /* 0x000e660000000a00 */
[----:B------:R-:W1:Y:S04]  /*09d0*/  LDG.E.64 R8, desc[UR4][R16.64] ;  /* 0x0000000410087981 */ /* 0x000e68000c1e1b00 */
[----:B------:R-:W2:Y:S01]  /*09e0*/  LDG.E.64 R28, desc[UR4][R16.64+0x8] ;  /* 0x00000804101c7981 */ /* 0x000ea2000c1e1b00 */
[----:B------:R-:W3:Y:S01]  /*09f0*/  LDC.64 R30, c[0x0][0x3a0] ;  /* 0x0000e800ff1e7b82 */ /* 0x000ee20000000a00 */
[----:B-1----:R-:W-:-:S07]  /*0a00*/  DFMA R8, R18, R6, R8 ;  /* 0x000000061208722b */ /* 0x002fce0000000008 */
[----:B------:R1:W-:Y:S04]  /*0a10*/  STG.E.64 desc[UR4][R16.64], R8 ;  /* 0x0000000810007986 */ /* 0x0003e8000c101b04 */
[----:B------:R-:W2:Y:S02]  /*0a20*/  LDG.E.64 R18, desc[UR4][R20.64+0x8] ;  /* 0x0000080414127981 */ /* 0x000ea4000c1e1b00 */
[----:B--2---:R-:W-:Y:S01]  /*0a30*/  DFMA R28, R18, R6, R28 ;  /* 0x00000006121c722b */ /* 0x004fe2000000001c */
[----:B---3--:R-:W-:-:S06]  /*0a40*/  IMAD.WIDE R18, R25, 0x8, R30 ;  /* 0x0000000819127825 */ /* 0x008fcc00078e021e */
[----:B------:R2:W-:Y:S04]  /*0a50*/  STG.E.64 desc[UR4][R16.64+0x8], R28 ;  /* 0x0000081c10007986 */ /* 0x0005e8000c101b04 */
[----:B0-----:R-:W3:Y:S04]  /*0a60*/  LDG.E.64 R4, desc[UR4][R18.64] ;  /* 0x0000000412047981 */ /* 0x001ee8000c1e1b00 */
[----:B------:R-:W4:Y:S01]  /*0a70*/  LDG.E.64 R30, desc[UR4][R18.64+0x8] ;  /* 0x00000804121e7981 */ /* 0x000f22000c1e1b00 */
[----:B---3--:R-:W-:-:S07]  /*0a80*/  DFMA R32, R8, R6, R4 ;  /* 0x000000060820722b */ /* 0x008fce0000000004 */
[----:B------:R0:W-:Y:S04]  /*0a90*/  STG.E.64 desc[UR4][R18.64], R32 ;  /* 0x0000002012007986 */ /* 0x0001e8000c101b04 */
[----:B------:R-:W4:Y:S02]  /*0aa0*/  LDG.E.64 R4, desc[UR4][R16.64+0x8] ;  /* 0x0000080410047981 */ /* 0x000f24000c1e1b00 */
[----:B----4-:R-:W-:-:S07]  /*0ab0*/  DFMA R6, R4, R6, R30 ;  /* 0x000000060406722b */ /* 0x010fce000000001e */
[----:B------:R3:W-:Y:S04]  /*0ac0*/  STG.E.64 desc[UR4][R18.64+0x8], R6 ;  /* 0x0000080612007986 */ /* 0x0007e8000c101b04 */
[----:B------:R-:W4:Y:S04]  /*0ad0*/  LDG.E.64 R30, desc[UR4][R26.64+0x2000] ;  /* 0x002000041a1e7981 */ /* 0x000f28000c1e1b00 */
[----:B------:R-:W0:Y:S01]  /*0ae0*/  LDG.E.64 R4, desc[UR4][R22.64+0x4000] ;  /* 0x0040000416047981 */ /* 0x000e22000c1e1b00 */
[----:B-1----:R-:W-:Y:S01]  /*0af0*/  MOV R8, 0x1 ;  /* 0x0000000100087802 */ /* 0x002fe20000000f00 */
[----:B------:R-:W-:Y:S01]  /*0b00*/  BSSY.RECONVERGENT B0, `(.L_x_11) ;  /* 0x0000013000007945 */ /* 0x000fe20003800200 */
[----:B----4-:R-:W2:Y:S04]  /*0b10*/  MUFU.RCP64H R9, R31 ;  /* 0x0000001f00097308 */ /* 0x010ea80000001800 */
[----:B--2---:R-:W-:-:S08]  /*0b20*/  DFMA R28, -R30, R8, 1 ;  /* 0x3ff000001e1c742b */ /* 0x004fd00000000108 */
[----:B------:R-:W-:-:S08]  /*0b30*/  DFMA R28, R28, R28, R28 ;  /* 0x0000001c1c1c722b */ /* 0x000fd0000000001c */
[----:B------:R-:W-:-:S08]  /*0b40*/  DFMA R28, R8, R28, R8 ;  /* 0x0000001c081c722b */ /* 0x000fd00000000008 */
[----:B------:R-:W-:-:S08]  /*0b50*/  DFMA R8, -R30, R28, 1 ;  /* 0x3ff000001e08742b */ /* 0x000fd0000000011c */
[----:B------:R-:W-:-:S08]  /*0b60*/  DFMA R8, R28, R8, R28 ;  /* 0x000000081c08722b */ /* 0x000fd0000000001c */
[----:B0-----:R-:W-:-:S08]  /*0b70*/  DMUL R32, R4, R8 ;  /* 0x0000000804207228 */ /* 0x001fd00000000000 */
[----:B---3--:R-:W-:-:S08]  /*0b80*/  DFMA R6, -R30, R32, R4 ;  /* 0x000000201e06722b */ /* 0x008fd00000000104 */
[----:B------:R-:W-:Y:S01]  /*0b90*/  DFMA R32, R8, R6, R32 ;  /* 0x000000060820722b */ /* 0x000fe20000000020 */
[----:B------:R-:W-:-:S09]  /*0ba0*/  FSETP.GEU.AND P1, PT, |R5|, 6.5827683646048100446e-37, PT ;  /* 0x036000000500780b */ /* 0x000fd20003f2e200 */
[----:B------:R-:W-:-:S05]  /*0bb0*/  FFMA R6, RZ, R31, R33 ;  /* 0x0000001fff067223 */ /* 0x000fca0000000021 */
[----:B------:R-:W-:-:S13]  /*0bc0*/  FSETP.GT.AND P0, PT, |R6|, 1.469367938527859385e-39, PT ;  /* 0x001000000600780b */ /* 0x000fda0003f04200 */
[----:B------:R-:W-:Y:S05]  /*0bd0*/  @P0 BRA P1, `(.L_x_12) ;  /* 0x0000000000140947 */ /* 0x000fea0000800000 */
[----:B------:R-:W-:Y:S01]  /*0be0*/  IMAD.MOV.U32 R6, RZ, RZ, R4 ;  /* 0x000000ffff067224 */ /* 0x000fe200078e0004 */
[----:B------:R-:W-:-:S07]  /*0bf0*/  MOV R4, 0xc10 ;  /* 0x00000c1000047802 */ /* 0x000fce0000000f00 */
[----:B------:R-:W-:Y:S05]  /*0c00*/  CALL.REL.NOINC `($__internal_0_$__cuda_sm20_div_rn_f64_full) ;  /* 0x0000000800a07944 */ /* 0x000fea0003c00000 */
[----:B------:R-:W-:Y:S02]  /*0c10*/  IMAD.MOV.U32 R32, RZ, RZ, R6 ;  /* 0x000000ffff207224 */ /* 0x000fe400078e0006 */
[----:B------:R-:W-:-:S07]  /*0c20*/  IMAD.MOV.U32 R33, RZ, RZ, R5 ;  /* 0x000000ffff217224 */ /* 0x000fce00078e0005 */
.L_x_12:
[----:B------:R-:W-:Y:S05]  /*0c30*/  BSYNC.RECONVERGENT B0 ;  /* 0x0000000000007941 */ /* 0x000fea0003800200 */
.L_x_11:
[----:B------:R0:W-:Y:S04]  /*0c40*/  STG.E.64 desc[UR4][R20.64+0x4000], R32 ;  /* 0x0040002014007986 */ /* 0x0001e8000c101b04 */
[----:B------:R-:W2:Y:S04]  /*0c50*/  LDG.E.64 R30, desc[UR4][R26.64+0x2000] ;  /* 0x002000041a1e7981 */ /* 0x000ea8000c1e1b00 */
[----:B------:R-:W3:Y:S01]  /*0c60*/  LDG.E.64 R6, desc[UR4][R22.64+0x4008] ;  /* 0x0040080416067981 */ /* 0x000ee2000c1e1b00 */
[----:B------:R-:W-:Y:S01]  /*0c70*/  IMAD.MOV.U32 R4, RZ, RZ, 0x1 ;  /* 0x00000001ff047424 */ /* 0x000fe200078e00ff */
[----:B------:R-:W-:Y:S01]  /*0c80*/  BSSY.RECONVERGENT B0, `(.L_x_13) ;  /* 0x0000012000007945 */ /* 0x000fe20003800200 */
[----:B--2---:R-:W1:Y:S01]  /*0c90*/  MUFU.RCP64H R5, R31 ;  /* 0x0000001f00057308 */ /* 0x004e620000001800 */
        /* <DEDUP_REMOVED lines=14> */
[----:B------:R-:W-:Y:S05]  /*0d80*/  CALL.REL.NOINC `($__internal_0_$__cuda_sm20_div_rn_f64_full) ;  /* 0x0000000800407944 */ /* 0x000fea0003c00000 */
[----:B------:R-:W-:-:S07]  /*0d90*/  IMAD.MOV.U32 R4, RZ, RZ, R6 ;  /* 0x000000ffff047224 */ /* 0x000fce00078e0006 */
.L_x_14:
[----:B------:R-:W-:Y:S05]  /*0da0*/  BSYNC.RECONVERGENT B0 ;  /* 0x0000000000007941 */ /* 0x000fea0003800200 */
.L_x_13:
[----:B------:R0:W-:Y:S04]  /*0db0*/  STG.E.64 desc[UR4][R20.64+0x4008], R4 ;  /* 0x0040080414007986 */ /* 0x0001e8000c101b04 */
[----:B------:R-:W2:Y:S04]  /*0dc0*/  LDG.E.64 R6, desc[UR4][R16.64+0x4000] ;  /* 0x0040000410067981 */ /* 0x000ea8000c1e1b00 */
[----:B------:R-:W3:Y:S01]  /*0dd0*/  LDG.E.64 R28, desc[UR4][R16.64+0x4008] ;  /* 0x00400804101c7981 */ /* 0x000ee2000c1e1b00 */
[----:B--2---:R-:W-:-:S07]  /*0de0*/  DFMA R6, R32, UR6, R6 ;  /* 0x0000000620067c2b */ /* 0x004fce0008000006 */
[----:B------:R1:W-:Y:S04]  /*0df0*/  STG.E.64 desc[UR4][R16.64+0x4000], R6 ;  /* 0x0040000610007986 */ /* 0x0003e8000c101b04 */
[----:B------:R-:W3:Y:S02]  /*0e00*/  LDG.E.64 R8, desc[UR4][R20.64+0x4008] ;  /* 0x0040080414087981 */ /* 0x000ee4000c1e1b00 */
[----:B---3--:R-:W-:-:S07]  /*0e10*/  DFMA R8, R8, UR6, R28 ;  /* 0x0000000608087c2b */ /* 0x008fce000800001c */
[----:B------:R2:W-:Y:S04]  /*0e20*/  STG.E.64 desc[UR4][R16.64+0x4008], R8 ;  /* 0x0040080810007986 */ /* 0x0005e8000c101b04 */
[----:B------:R-:W3:Y:S04]  /*0e30*/  LDG.E.64 R28, desc[UR4][R18.64+0x4000] ;  /* 0x00400004121c7981 */ /* 0x000ee8000c1e1b00 */
[----:B------:R-:W4:Y:S01]  /*0e40*/  LDG.E.64 R30, desc[UR4][R18.64+0x4008] ;  /* 0x00400804121e7981 */ /* 0x000f22000c1e1b00 */
[----:B---3--:R-:W-:-:S07]  /*0e50*/  DFMA R28, R6, UR6, R28 ;  /* 0x00000006061c7c2b */ /* 0x008fce000800001c */
[----:B------:R-:W-:Y:S04]  /*0e60*/  STG.E.64 desc[UR4][R18.64+0x4000], R28 ;  /* 0x0040001c12007986 */ /* 0x000fe8000c101b04 */
[----:B0-----:R-:W4:Y:S02]  /*0e70*/  LDG.E.64 R4, desc[UR4][R16.64+0x4008] ;  /* 0x0040080410047981 */ /* 0x001f24000c1e1b00 */
[----:B----4-:R-:W-:-:S07]  /*0e80*/  DFMA R32, R4, UR6, R30 ;  /* 0x0000000604207c2b */ /* 0x010fce000800001e */
[----:B------:R0:W-:Y:S04]  /*0e90*/  STG.E.64 desc[UR4][R18.64+0x4008], R32 ;  /* 0x0040082012007986 */ /* 0x0001e8000c101b04 */
[----:B------:R-:W3:Y:S04]  /*0ea0*/  LDG.E.64 R30, desc[UR4][R26.64+0x4000] ;  /* 0x004000041a1e7981 */ /* 0x000ee8000c1e1b00 */
[----:B------:R-:W4:Y:S01]  /*0eb0*/  LDG.E.64 R4, desc[UR4][R22.64+0x8000] ;  /* 0x0080000416047981 */ /* 0x000f22000c1e1b00 */
[----:B-1----:R-:W-:Y:S01]  /*0ec0*/  MOV R6, 0x1 ;  /* 0x0000000100067802 */ /* 0x002fe20000000f00 */
[----:B------:R-:W-:Y:S01]  /*0ed0*/  BSSY.RECONVERGENT B0, `(.L_x_15) ;  /* 0x0000013000007945 */ /* 0x000fe20003800200 */
[----:B---3--:R-:W2:Y:S04]  /*0ee0*/  MUFU.RCP64H R7, R31 ;  /* 0x0000001f00077308 */ /* 0x008ea80000001800 */
[----:B--2---:R-:W-:-:S08]  /*0ef0*/  DFMA R8, -R30, R6, 1 ;  /* 0x3ff000001e08742b */ /* 0x004fd00000000106 */
[----:B------:R-:W-:-:S08]  /*0f00*/  DFMA R8, R8, R8, R8 ;  /* 0x000000080808722b */ /* 0x000fd00000000008 */
[----:B------:R-:W-:-:S08]  /*0f10*/  DFMA R8, R6, R8, R6 ;  /* 0x000000080608722b */ /* 0x000fd00000000006 */
[----:B------:R-:W-:-:S08]  /*0f20*/  DFMA R6, -R30, R8, 1 ;  /* 0x3ff000001e06742b */ /* 0x000fd00000000108 */
[----:B------:R-:W-:-:S08]  /*0f30*/  DFMA R6, R8, R6, R8 ;  /* 0x000000060806722b */ /* 0x000fd00000000008 */
[----:B----4-:R-:W-:-:S08]  /*0f40*/  DMUL R8, R4, R6 ;  /* 0x0000000604087228 */ /* 0x010fd00000000000 */
[----:B0-----:R-:W-:-:S08]  /*0f50*/  DFMA R32, -R30, R8, R4 ;  /* 0x000000081e20722b */ /* 0x001fd00000000104 */
        /* <DEDUP_REMOVED lines=10> */
.L_x_16:
[----:B------:R-:W-:Y:S05]  /*1000*/  BSYNC.RECONVERGENT B0 ;  /* 0x0000000000007941 */ /* 0x000fea0003800200 */
.L_x_15:
        /* <DEDUP_REMOVED lines=22> */
.L_x_18:
[----:B------:R-:W-:Y:S05]  /*1170*/  BSYNC.RECONVERGENT B0 ;  /* 0x0000000000007941 */ /* 0x000fea0003800200 */
.L_x_17:
        /* <DEDUP_REMOVED lines=37> */
.L_x_20:
[----:B------:R-:W-:Y:S05]  /*13d0*/  BSYNC.RECONVERGENT B0 ;  /* 0x0000000000007941 */ /* 0x000fea0003800200 */
.L_x_19:
        /* <DEDUP_REMOVED lines=22> */
.L_x_22:
[----:B------:R-:W-:Y:S05]  /*1540*/  BSYNC.RECONVERGENT B0 ;  /* 0x0000000000007941 */ /* 0x000fea0003800200 */
.L_x_21:
        /* <DEDUP_REMOVED lines=8> */
[----:B------:R-:W2:Y:S04]  /*15d0*/  LDG.E.64 R22, desc[UR4][R18.64+0xc000] ;  /* 0x00c0000412167981 */ /* 0x000ea8000c1e1b00 */
[----:B------:R-:W3:Y:S01]  /*15e0*/  LDG.E.64 R26, desc[UR4][R18.64+0xc008] ;  /* 0x00c00804121a7981 */ /* 0x000ee2000c1e1b00 */
[----:B--2---:R-:W-:-:S07]  /*15f0*/  DFMA R22, R6, UR6, R22 ;  /* 0x0000000606167c2b */ /* 0x004fce0008000016 */
[----:B------:R1:W-:Y:S04]  /*1600*/  STG.E.64 desc[UR4][R18.64+0xc000], R22 ;  /* 0x00c0001612007986 */ /* 0x0003e8000c101b04 */
[----:B0-----:R-:W3:Y:S01]  /*1610*/  LDG.E.64 R4, desc[UR4][R16.64+0xc008] ;  /* 0x00c0080410047981 */ /* 0x001ee2000c1e1b00 */
[C---:B------:R-:W-:Y:S01]  /*1620*/  ISETP.GE.AND P0, PT, R0.reuse, 0x8c40, PT ;  /* 0x00008c400000780c */ /* 0x040fe20003f06270 */
[----:B------:R-:W-:Y:S01]  /*1630*/  VIADD R25, R25, 0x2000 ;  /* 0x0000200019197836 */ /* 0x000fe20000000000 */
[----:B------:R-:W-:Y:S01]  /*1640*/  IADD3 R0, PT, PT, R0, 0x1000, RZ ;  /* 0x0000100000007810 */ /* 0x000fe20007ffe0ff */
[----:B---3--:R-:W-:-:S07]  /*1650*/  DFMA R4, R4, UR6, R26 ;  /* 0x0000000604047c2b */ /* 0x008fce000800001a */
[----:B------:R1:W-:Y:S03]  /*1660*/  STG.E.64 desc[UR4][R18.64+0xc008], R4 ;  /* 0x00c0080412007986 */ /* 0x0003e6000c101b04 */
[----:B------:R-:W-:Y:S05]  /*1670*/  @!P0 BRA `(.L_x_23) ;  /* 0xfffffff000008947 */ /* 0x000fea000383ffff */
[----:B------:R-:W-:Y:S05]  /*1680*/  EXIT ;  /* 0x000000000000794d */ /* 0x000fea0003800000 */
        .weak           $__internal_0_$__cuda_sm20_div_rn_f64_full
        .type           $__internal_0_$__cuda_sm20_div_rn_f64_full,@function
        .size           $__internal_0_$__cuda_sm20_div_rn_f64_full,(.L_x_116 - $__internal_0_$__cuda_sm20_div_rn_f64_full)
$__internal_0_$__cuda_sm20_div_rn_f64_full:
[C---:B------:R-:W-:Y:S01]  /*1690*/  FSETP.GEU.AND P0, PT, |R31|.reuse, 1.469367938527859385e-39, PT ;  /* 0x001000001f00780b */ /* 0x040fe20003f0e200 */
[----:B------:R-:W-:Y:S01]  /*16a0*/  IMAD.MOV.U32 R37, RZ, RZ, R5 ;  /* 0x000000ffff257224 */ /* 0x000fe200078e0005 */
[C---:B------:R-:W-:Y:S01]  /*16b0*/  LOP3.LUT R28, R31.reuse, 0x800fffff, RZ, 0xc0, !PT ;  /* 0x800fffff1f1c7812 */ /* 0x040fe200078ec0ff */
[----:B------:R-:W-:Y:S01]  /*16c0*/  IMAD.MOV.U32 R38, RZ, RZ, 0x1 ;  /* 0x00000001ff267424 */ /* 0x000fe200078e00ff */
[----:B------:R-:W-:Y:S01]  /*16d0*/  LOP3.LUT R8, R31, 0x7ff00000, RZ, 0xc0, !PT ;  /* 0x7ff000001f087812 */ /* 0x000fe200078ec0ff */
[----:B------:R-:W-:Y:S01]  /*16e0*/  IMAD.MOV.U32 R36, RZ, RZ, R6 ;  /* 0x000000ffff247224 */ /* 0x000fe200078e0006 */
[----:B------:R-:W-:Y:S01]  /*16f0*/  LOP3.LUT R29, R28, 0x3ff00000, RZ, 0xfc, !PT ;  /* 0x3ff000001c1d7812 */ /* 0x000fe200078efcff */
[----:B------:R-:W-:Y:S01]  /*1700*/  IMAD.MOV.U32 R28, RZ, RZ, R30 ;  /* 0x000000ffff1c7224 */ /* 0x000fe200078e001e */
[C---:B------:R-:W-:Y:S01]  /*1710*/  FSETP.GEU.AND P2, PT, |R37|.reuse, 1.469367938527859385e-39, PT ;  /* 0x001000002500780b */ /* 0x040fe20003f4e200 */
[----:B------:R-:W-:Y:S01]  /*1720*/  BSSY.RECONVERGENT B2, `(.L_x_24) ;  /* 0x0000055000027945 */ /* 0x000fe20003800200 */
[----:B------:R-:W-:-:S03]  /*1730*/  LOP3.LUT R5, R37, 0x7ff00000, RZ, 0xc0, !PT ;  /* 0x7ff0000025057812 */ /* 0x000fc600078ec0ff */
[----:B------:R-:W-:Y:S01]  /*1740*/  @!P0 DMUL R28, R30, 8.98846567431157953865e+307 ;  /* 0x7fe000001e1c8828 */ /* 0x000fe20000000000 */
[----:B------:R-:W-:-:S05]  /*1750*/  ISETP.GE.U32.AND P1, PT, R5, R8, PT ;  /* 0x000000080500720c */ /* 0x000fca0003f26070 */
[----:B------:R-:W0:Y:S02]  /*1760*/  MUFU.RCP64H R39, R29 ;  /* 0x0000001d00277308 */ /* 0x000e240000001800 */
[----:B------:R-:W-:Y:S01]  /*1770*/  @!P2 LOP3.LUT R6, R31, 0x7ff00000, RZ, 0xc0, !PT ;  /* 0x7ff000001f06a812 */ /* 0x000fe200078ec0ff */
[----:B------:R-:W-:Y:S01]  /*1780*/  @!P2 IMAD.MOV.U32 R44, RZ, RZ, RZ ;  /* 0x000000ffff2ca224 */ /* 0x000fe200078e00ff */
[----:B------:R-:W-:Y:S02]  /*1790*/  @!P0 LOP3.LUT R8, R29, 0x7ff00000, RZ, 0xc0, !PT ;  /* 0x7ff000001d088812 */ /* 0x000fe400078ec0ff */
[----:B------:R-:W-:Y:S01]  /*17a0*/  @!P2 ISETP.GE.U32.AND P3, PT, R5, R6, PT ;  /* 0x000000060500a20c */ /* 0x000fe20003f66070 */
[----:B------:R-:W-:-:S05]  /*17b0*/  IMAD.MOV.U32 R6, RZ, RZ, 0x1ca00000 ;  /* 0x1ca00000ff067424 */ /* 0x000fca00078e00ff */
[C---:B------:R-:W-:Y:S02]  /*17c0*/  @!P2 SEL R9, R6.reuse, 0x63400000, !P3 ;  /* 0x634000000609a807 */ /* 0x040fe40005800000 */
[----:B------:R-:W-:Y:S02]  /*17d0*/  SEL R7, R6, 0x63400000, !P1 ;  /* 0x6340000006077807 */ /* 0x000fe40004800000 */
[----:B------:R-:W-:Y:S01]  /*17e0*/  @!P2 LOP3.LUT R9, R9, 0x80000000, R37, 0xf8, !PT ;  /* 0x800000000909a812 */ /* 0x000fe200078ef825 */
[----:B0-----:R-:W-:-:S03]  /*17f0*/  DFMA R42, R38, -R28, 1 ;  /* 0x3ff00000262a742b */ /* 0x001fc6000000081c */
[----:B------:R-:W-:-:S05]  /*1800*/  @!P2 LOP3.LUT R45, R9, 0x100000, RZ, 0xfc, !PT ;  /* 0x00100000092da812 */ /* 0x000fca00078efcff */
[----:B------:R-:W-:-:S08]  /*1810*/  DFMA R42, R42, R42, R42 ;  /* 0x0000002a2a2a722b */ /* 0x000fd0000000002a */
[----:B------:R-:W-:Y:S01]  /*1820*/  DFMA R42, R38, R42, R38 ;  /* 0x0000002a262a722b */ /* 0x000fe20000000026 */
[----:B------:R-:W-:Y:S01]  /*1830*/  LOP3.LUT R39, R7, 0x800fffff, R37, 0xf8, !PT ;  /* 0x800fffff07277812 */ /* 0x000fe200078ef825 */
[----:B------:R-:W-:Y:S01]  /*1840*/  IMAD.MOV.U32 R7, RZ, RZ, R5 ;  /* 0x000000ffff077224 */ /* 0x000fe200078e0005 */
[----:B------:R-:W-:-:S05]  /*1850*/  MOV R38, R36 ;  /* 0x0000002400267202 */ /* 0x000fca0000000f00 */
[----:B------:R-:W-:Y:S02]  /*1860*/  DFMA R40, R42, -R28, 1 ;  /* 0x3ff000002a28742b */ /* 0x000fe4000000081c */
[----:B------:R-:W-:-:S06]  /*1870*/  @!P2 DFMA R38, R38, 2, -R44 ;  /* 0x400000002626a82b */ /* 0x000fcc000000082c */
[----:B------:R-:W-:-:S04]  /*1880*/  DFMA R42, R42, R40, R42 ;  /* 0x000000282a2a722b */ /* 0x000fc8000000002a */
[----:B------:R-:W-:-:S04]  /*1890*/  @!P2 LOP3.LUT R7, R39, 0x7ff00000, RZ, 0xc0, !PT ;  /* 0x7ff000002707a812 */ /* 0x000fc800078ec0ff */
[----:B------:R-:W-:Y:S01]  /*18a0*/  DMUL R40, R42, R38 ;  /* 0x000000262a287228 */ /* 0x000fe20000000000 */
[----:B------:R-:W-:-:S05]  /*18b0*/  VIADD R9, R7, 0xffffffff ;  /* 0xffffffff07097836 */ /* 0x000fca0000000000 */
[----:B------:R-:W-:Y:S01]  /*18c0*/  ISETP.GT.U32.AND P0, PT, R9, 0x7feffffe, PT ;  /* 0x7feffffe0900780c */ /* 0x000fe20003f04070 */
[----:B------:R-:W-:Y:S01]  /*18d0*/  VIADD R9, R8, 0xffffffff ;  /* 0xffffffff08097836 */ /* 0x000fe20000000000 */
[----:B------:R-:W-:-:S04]  /*18e0*/  DFMA R44, R40, -R28, R38 ;  /* 0x8000001c282c722b */ /* 0x000fc80000000026 */
[----:B------:R-:W-:-:S04]  /*18f0*/  ISETP.GT.U32.OR P0, PT, R9, 0x7feffffe, P0 ;  /* 0x7feffffe0900780c */ /* 0x000fc80000704470 */
[----:B------:R-:W-:-:S09]  /*1900*/  DFMA R40, R42, R44, R40 ;  /* 0x0000002c2a28722b */ /* 0x000fd20000000028 */
[----:B------:R-:W-:Y:S05]  /*1910*/  @P0 BRA `(.L_x_25) ;  /* 0x0000000000740947 */ /* 0x000fea0003800000 */
[----:B------:R-:W-:-:S04]  /*1920*/  LOP3.LUT R8, R31, 0x7ff00000, RZ, 0xc0, !PT ;  /* 0x7ff000001f087812 */ /* 0x000fc800078ec0ff */
[CC--:B------:R-:W-:Y:S02]  /*1930*/  VIADDMNMX R7, R5.reuse, -R8.reuse, 0xb9600000, !PT ;  /* 0xb960000005077446 */ /* 0x0c0fe40007800908 */
[----:B------:R-:W-:Y:S02]  /*1940*/  ISETP.GE.U32.AND P0, PT, R5, R8, PT ;  /* 0x000000080500720c */ /* 0x000fe40003f06070 */
[----:B------:R-:W-:Y:S02]  /*1950*/  VIMNMX R7, PT, PT, R7, 0x46a00000, PT ;  /* 0x46a0000007077848 */ /* 0x000fe40003fe0100 */
[----:B------:R-:W-:Y:S02]  /*1960*/  SEL R6, R6, 0x63400000, !P0 ;  /* 0x6340000006067807 */ /* 0x000fe40004000000 */
[----:B------:R-:W-:-:S03]  /*1970*/  MOV R8, RZ ;  /* 0x000000ff00087202 */ /* 0x000fc60000000f00 */
[----:B------:R-:W-:-:S04]  /*1980*/  IMAD.IADD R6, R7, 0x1, -R6 ;  /* 0x0000000107067824 */ /* 0x000fc800078e0a06 */
[----:B------:R-:W-:-:S06]  /*1990*/  VIADD R9, R6, 0x7fe00000 ;  /* 0x7fe0000006097836 */ /* 0x000fcc0000000000 */
[----:B------:R-:W-:-:S10]  /*19a0*/  DMUL R42, R40, R8 ;  /* 0x00000008282a7228 */ /* 0x000fd40000000000 */
[----:B------:R-:W-:-:S13]  /*19b0*/  FSETP.GTU.AND P0, PT, |R43|, 1.469367938527859385e-39, PT ;  /* 0x001000002b00780b */ /* 0x000fda0003f0c200 */
[----:B------:R-:W-:Y:S05]  /*19c0*/  @P0 BRA `(.L_x_26) ;  /* 0x0000000000a80947 */ /* 0x000fea0003800000 */
[----:B------:R-:W-:-:S06]  /*19d0*/  DFMA R28, R40, -R28, R38 ;  /* 0x8000001c281c722b */ /* 0x000fcc0000000026 */
[----:B------:R-:W-:-:S04]  /*19e0*/  IMAD.MOV.U32 R28, RZ, RZ, RZ ;  /* 0x000000ffff1c7224 */ /* 0x000fc800078e00ff */
[C---:B------:R-:W-:Y:S02]  /*19f0*/  FSETP.NEU.AND P0, PT, R29.reuse, RZ, PT ;  /* 0x000000ff1d00720b */ /* 0x040fe40003f0d000 */
[----:B------:R-:W-:-:S04]  /*1a00*/  LOP3.LUT R30, R29, 0x80000000, R31, 0x48, !PT ;  /* 0x800000001d1e7812 */ /* 0x000fc800078e481f */
[----:B------:R-:W-:-:S07]  /*1a10*/  LOP3.LUT R29, R30, R9, RZ, 0xfc, !PT ;  /* 0x000000091e1d7212 */ /* 0x000fce00078efcff */
[----:B------:R-:W-:Y:S05]  /*1a20*/  @!P0 BRA `(.L_x_26) ;  /* 0x0000000000908947 */ /* 0x000fea0003800000 */
[----:B------:R-:W-:Y:S01]  /*1a30*/  IMAD.MOV R9, RZ, RZ, -R6 ;  /* 0x000000ffff097224 */ /* 0x000fe200078e0a06 */
[----:B------:R-:W-:Y:S01]  /*1a40*/  IADD3 R6, PT, PT, -R6, -0x43300000, RZ ;  /* 0xbcd0000006067810 */ /* 0x000fe20007ffe1ff */
[----:B------:R-:W-:-:S06]  /*1a50*/  IMAD.MOV.U32 R8, RZ, RZ, RZ ;  /* 0x000000ffff087224 */ /* 0x000fcc00078e00ff */
[----:B------:R-:W-:Y:S02]  /*1a60*/  DFMA R8, R42, -R8, R40 ;  /* 0x800000082a08722b */ /* 0x000fe40000000028 */
[----:B------:R-:W-:-:S08]  /*1a70*/  DMUL.RP R40, R40, R28 ;  /* 0x0000001c28287228 */ /* 0x000fd00000008000 */
[----:B------:R-:W-:Y:S02]  /*1a80*/  FSETP.NEU.AND P0, PT, |R9|, R6, PT ;  /* 0x000000060900720b */ /* 0x000fe40003f0d200 */
[----:B------:R-:W-:Y:S02]  /*1a90*/  LOP3.LUT R30, R41, R30, RZ, 0x3c, !PT ;  /* 0x0000001e291e7212 */ /* 0x000fe400078e3cff */
[----:B------:R-:W-:Y:S02]  /*1aa0*/  FSEL R6, R40, R42, !P0 ;  /* 0x0000002a28067208 */ /* 0x000fe40004000000 */
[----:B------:R-:W-:-:S03]  /*1ab0*/  FSEL R7, R30, R43, !P0 ;  /* 0x0000002b1e077208 */ /* 0x000fc60004000000 */
[----:B------:R-:W-:Y:S02]  /*1ac0*/  IMAD.MOV.U32 R42, RZ, RZ, R6 ;  /* 0x000000ffff2a7224 */ /* 0x000fe400078e0006 */
[----:B------:R-:W-:Y:S01]  /*1ad0*/  IMAD.MOV.U32 R43, RZ, RZ, R7 ;  /* 0x000000ffff2b7224 */ /* 0x000fe200078e0007 */
[----:B------:R-:W-:Y:S06]  /*1ae0*/  BRA `(.L_x_26) ;  /* 0x0000000000607947 */ /* 0x000fec0003800000 */
.L_x_25:
[----:B------:R-:W-:-:S14]  /*1af0*/  DSETP.NAN.AND P0, PT, R36, R36, PT ;  /* 0x000000242400722a */ /* 0x000fdc0003f08000 */
[----:B------:R-:W-:Y:S05]  /*1b00*/  @P0 BRA `(.L_x_27) ;  /* 0x00000000004c0947 */ /* 0x000fea0003800000 */
[----:B------:R-:W-:-:S14]  /*1b10*/  DSETP.NAN.AND P0, PT, R30, R30, PT ;  /* 0x0000001e1e00722a */ /* 0x000fdc0003f08000 */
[----:B------:R-:W-:Y:S05]  /*1b20*/  @P0 BRA `(.L_x_28) ;  /* 0x0000000000340947 */ /* 0x000fea0003800000 */
[----:B------:R-:W-:Y:S01]  /*1b30*/  ISETP.NE.AND P0, PT, R7, R8, PT ;  /* 0x000000080700720c */ /* 0x000fe20003f05270 */
[----:B------:R-:W-:Y:S01]  /*1b40*/  IMAD.MOV.U32 R42, RZ, RZ, 0x0 ;  /* 0x00000000ff2a7424 */ /* 0x000fe200078e00ff */
[----:B------:R-:W-:-:S11]  /*1b50*/  MOV R43, 0xfff80000 ;  /* 0xfff80000002b7802 */ /* 0x000fd60000000f00 */
[----:B------:R-:W-:Y:S05]  /*1b60*/  @!P0 BRA `(.L_x_26) ;  /* 0x0000000000408947 */ /* 0x000fea0003800000 */
[----:B------:R-:W-:Y:S02]  /*1b70*/  ISETP.NE.AND P0, PT, R7, 0x7ff00000, PT ;  /* 0x7ff000000700780c */ /* 0x000fe40003f05270 */
[----:B------:R-:W-:Y:S02]  /*1b80*/  LOP3.LUT R31, R37, 0x80000000, R31, 0x48, !PT ;  /* 0x80000000251f7812 */ /* 0x000fe400078e481f */
[----:B------:R-:W-:-:S13]  /*1b90*/  ISETP.EQ.OR P0, PT, R8, RZ, !P0 ;  /* 0x000000ff0800720c */ /* 0x000fda0004702670 */
[----:B------:R-:W-:Y:S01]  /*1ba0*/  @P0 LOP3.LUT R5, R31, 0x7ff00000, RZ, 0xfc, !PT ;  /* 0x7ff000001f050812 */ /* 0x000fe200078efcff */
[----:B------:R-:W-:Y:S02]  /*1bb0*/  @!P0 IMAD.MOV.U32 R42, RZ, RZ, RZ ;  /* 0x000000ffff2a8224 */ /* 0x000fe400078e00ff */
[----:B------:R-:W-:Y:S02]  /*1bc0*/  @!P0 IMAD.MOV.U32 R43, RZ, RZ, R31 ;  /* 0x000000ffff2b8224 */ /* 0x000fe400078e001f */
[----:B------:R-:W-:Y:S02]  /*1bd0*/  @P0 IMAD.MOV.U32 R42, RZ, RZ, RZ ;  /* 0x000000ffff2a0224 */ /* 0x000fe400078e00ff */
[----:B------:R-:W-:Y:S01]  /*1be0*/  @P0 IMAD.MOV.U32 R43, RZ, RZ, R5 ;  /* 0x000000ffff2b0224 */ /* 0x000fe200078e0005 */
[----:B------:R-:W-:Y:S06]  /*1bf0*/  BRA `(.L_x_26) ;  /* 0x00000000001c7947 */ /* 0x000fec0003800000 */
.L_x_28:
[----:B------:R-:W-:Y:S01]  /*1c00*/  LOP3.LUT R5, R31, 0x80000, RZ, 0xfc, !PT ;  /* 0x000800001f057812 */ /* 0x000fe200078efcff */
[----:B------:R-:W-:-:S04]  /*1c10*/  IMAD.MOV.U32 R42, RZ, RZ, R30 ;  /* 0x000000ffff2a7224 */ /* 0x000fc800078e001e */
[----:B------:R-:W-:Y:S01]  /*1c20*/  IMAD.MOV.U32 R43, RZ, RZ, R5 ;  /* 0x000000ffff2b7224 */ /* 0x000fe200078e0005 */
[----:B------:R-:W-:Y:S06]  /*1c30*/  BRA `(.L_x_26) ;  /* 0x00000000000c7947 */ /* 0x000fec0003800000 */
.L_x_27:
[----:B------:R-:W-:Y:S02]  /*1c40*/  LOP3.LUT R5, R37, 0x80000, RZ, 0xfc, !PT ;  /* 0x0008000025057812 */ /* 0x000fe400078efcff */
[----:B------:R-:W-:-:S03]  /*1c50*/  MOV R42, R36 ;  /* 0x00000024002a7202 */ /* 0x000fc60000000f00 */
[----:B------:R-:W-:-:S07]  /*1c60*/  IMAD.MOV.U32 R43, RZ, RZ, R5 ;  /* 0x000000ffff2b7224 */ /* 0x000fce00078e0005 */
.L_x_26:
[----:B------:R-:W-:Y:S05]  /*1c70*/  BSYNC.RECONVERGENT B2 ;  /* 0x0000000000027941 */ /* 0x000fea0003800200 */
.L_x_24:
[----:B------:R-:W-:Y:S02]  /*1c80*/  IMAD.MOV.U32 R8, RZ, RZ, R4 ;  /* 0x000000ffff087224 */ /* 0x000fe400078e0004 */
[----:B------:R-:W-:Y:S02]  /*1c90*/  IMAD.MOV.U32 R9, RZ, RZ, 0x0 ;  /* 0x00000000ff097424 */ /* 0x000fe400078e00ff */
[----:B------:R-:W-:Y:S02]  /*1ca0*/  IMAD.MOV.U32 R6, RZ, RZ, R42 ;  /* 0x000000ffff067224 */ /* 0x000fe400078e002a */
[----:B------:R-:W-:Y:S01]  /*1cb0*/  IMAD.MOV.U32 R5, RZ, RZ, R43 ;  /* 0x000000ffff057224 */ /* 0x000fe200078e002b */
[----:B------:R-:W-:Y:S06]  /*1cc0*/  RET.REL.NODEC R8 `(_Z15updateAccVelPosPdS_S_S_S_d) ;  /* 0xffffffe008cc7950 */ /* 0x000fec0003c3ffff */
.L_x_29:
[----:B------:R-:W-:-:S00]  /*1cd0*/  BRA `(.L_x_29) ;  /* 0xfffffffc00fc7947 */ /* 0x000fc0000383ffff */
[----:B------:R-:W-:-:S00]  /*1ce0*/  NOP ;  /* 0x0000000000007918 */ /* 0x000fc00000000000 */
        /* <DEDUP_REMOVED lines=9> */
.L_x_116:


//--------------------- .text._Z16computeForcesGpuPdS_S_S_ib --------------------------
	.section	.text._Z16computeForcesGpuPdS_S_S_ib,"ax",@progbits
	.align	128
        .global         _Z16computeForcesGpuPdS_S_S_ib
        .type           _Z16computeForcesGpuPdS_S_S_ib,@function
        .size           _Z16computeForcesGpuPdS_S_S_ib,(.L_x_118 - _Z16computeForcesGpuPdS_S_S_ib)
        .other          _Z16computeForcesGpuPdS_S_S_ib,@"STO_CUDA_ENTRY STV_DEFAULT"
_Z16computeForcesGpuPdS_S_S_ib:
.text._Z16computeForcesGpuPdS_S_S_ib:
[----:B------:R-:W0:Y:S01]  /*0000*/  LDC R1, c[0x0][0x37c] ;  /* 0x0000df00ff017b82 */ /* 0x000e220000000800 */
[----:B------:R-:W1:Y:S01]  /*0010*/  S2R R7, SR_TID.X ;  /* 0x0000000000077919 */ /* 0x000e620000002100 */
[----:B------:R-:W2:Y:S06]  /*0020*/  LDCU UR41, c[0x0][0x2fc] ;  /* 0x00005f80ff2977ac */ /* 0x000eac0008000800 */
[----:B------:R-:W1:Y:S01]  /*0030*/  S2UR UR5, SR_CTAID.X ;  /* 0x00000000000579c3 */ /* 0x000e620000002500 */
[----:B0-----:R-:W-:Y:S01]  /*0040*/  VIADD R1, R1, 0xffffff68 ;  /* 0xffffff6801017836 */ /* 0x001fe20000000000 */
[----:B------:R-:W0:Y:S04]  /*0050*/  LDCU UR40, c[0x0][0x2f8] ;  /* 0x00005f00ff2877ac */ /* 0x000e280008000800 */
[C---:B------:R-:W-:Y:S01]  /*0060*/  R2UR UR4, R1.reuse ;  /* 0x00000000010472ca */ /* 0x040fe200000e0000 */
[----:B------:R-:W3:Y:S01]  /*0070*/  LDCU.64 UR38, c[0x0][0x398] ;  /* 0x00007300ff2677ac */ /* 0x000ee20008000a00 */
[----:B------:R-:W1:Y:S01]  /*0080*/  LDC R8, c[0x0][0x360] ;  /* 0x0000d800ff087b82 */ /* 0x000e620000000800 */
[----:B------:R-:W-:-:S10]  /*0090*/  R2UR UR51, R1 ;  /* 0x00000000013372ca */ /* 0x000fd400000e0000 */
[----:B0-----:R-:W-:-:S04]  /*00a0*/  UIADD3 UR40, UP0, UPT, UR4, UR40, URZ ;  /* 0x0000002804287290 */ /* 0x001fc8000ff1e0ff */
[----:B--2---:R-:W-:Y:S01]  /*00b0*/  UIADD3.X UR41, UPT, UPT, URZ, UR41, URZ, UP0, !UPT ;  /* 0x00000029ff297290 */ /* 0x004fe200087fe4ff */
[----:B-1----:R-:W-:-:S05]  /*00c0*/  IMAD R24, R8, UR5, R7 ;  /* 0x0000000508187c24 */ /* 0x002fca000f8e0207 */
[----:B------:R-:W-:-:S13]  /*00d0*/  ISETP.GT.AND P0, PT, R24, 0x9c3f, PT ;  /* 0x00009c3f1800780c */ /* 0x000fda0003f04270 */
[----:B---3--:R-:W-:Y:S05]  /*00e0*/  @P0 EXIT ;  /* 0x000000000000094d */ /* 0x008fea0003800000 */
[----:B------:R-:W0:Y:S01]  /*00f0*/  LDCU.U8 UR4, c[0x0][0x3a4] ;  /* 0x00007480ff0477ac */ /* 0x000e220008000000 */
[----:B------:R-:W1:Y:S01]  /*0100*/  LDCU.64 UR36, c[0x0][0x358] ;  /* 0x00006b00ff2477ac */ /* 0x000e620008000a00 */
[----:B------:R-:W-:Y:S01]  /*0110*/  UMOV UR52, 0x1 ;  /* 0x0000000100347882 */ /* 0x000fe20000000000 */
[----:B------:R-:W-:Y:S01]  /*0120*/  UMOV UR42, 0x6 ;  /* 0x00000006002a7882 */ /* 0x000fe20000000000 */
[----:B------:R-:W-:Y:S01]  /*0130*/  UMOV UR5, URZ ;  /* 0x000000ff00057c82 */ /* 0x000fe20008000000 */
[----:B------:R-:W-:Y:S01]  /*0140*/  UMOV UR43, 0xb ;  /* 0x0000000b002b7882 */ /* 0x000fe20000000000 */
[----:B------:R-:W-:Y:S01]  /*0150*/  UMOV UR44, 0x3 ;  /* 0x00000003002c7882 */ /* 0x000fe20000000000 */
[----:B------:R-:W-:Y:S01]  /*0160*/  UMOV UR45, 0x5 ;  /* 0x00000005002d7882 */ /* 0x000fe20000000000 */
[----:B------:R-:W-:Y:S01]  /*0170*/  UMOV UR46, 0x7 ;  /* 0x00000007002e7882 */ /* 0x000fe20000000000 */
[----:B------:R-:W-:Y:S01]  /*0180*/  UMOV UR47, 0xa ;  /* 0x0000000a002f7882 */ /* 0x000fe20000000000 */
[----:B------:R-:W-:Y:S01]  /*0190*/  UMOV UR49, 0x9 ;  /* 0x0000000900317882 */ /* 0x000fe20000000000 */
[----:B0-----:R-:W-:-:S04]  /*01a0*/  UPRMT UR4, UR4, 0x8880, URZ ;  /* 0x0000888004047896 */ /* 0x001fc800080000ff */
[----:B------:R-:W-:-:S03]  /*01b0*/  UISETP.NE.AND UP0, UPT, UR4, URZ, UPT ;  /* 0x000000ff0400728c */ /* 0x000fc6000bf05270 */
[----:B------:R-:W-:-:S06]  /*01c0*/  UMOV UR4, URZ ;  /* 0x000000ff00047c82 */ /* 0x000fcc0008000000 */
[----:B-1----:R-:W-:Y:S05]  /*01d0*/  BRA.U !UP0, `(.L_x_30) ;  /* 0x0000000108987547 */ /* 0x002fea000b800000 */
[----:B------:R-:W0:Y:S01]  /*01e0*/  LDCU UR4, c[0x0][0x3a0] ;  /* 0x00007400ff0477ac */ /* 0x000e220008000800 */
[----:B------:R-:W-:Y:S01]  /*01f0*/  BSSY.RECONVERGENT B0, `(.L_x_31) ;  /* 0x0000014000007945 */ /* 0x000fe20003800200 */
[----:B0-----:R-:W-:-:S06]  /*0200*/  UIMAD UR4, UR4, 0xc, URZ ;  /* 0x0000000c040478a4 */ /* 0x001fcc000f8e02ff */
[----:B------:R-:W-:-:S13]  /*0210*/  ISETP.GE.AND P0, PT, R7, UR4, PT ;  /* 0x0000000407007c0c */ /* 0x000fda000bf06270 */
[----:B------:R-:W-:Y:S05]  /*0220*/  @P0 BRA `(.L_x_32) ;  /* 0x0000000000400947 */ /* 0x000fea0003800000 */
[----:B------:R-:W0:Y:S01]  /*0230*/  S2R R3, SR_CgaCtaId ;  /* 0x0000000000037919 */ /* 0x000e220000008800 */
[----:B------:R-:W1:Y:S01]  /*0240*/  LDC.64 R4, c[0x0][0x398] ;  /* 0x0000e600ff047b82 */ /* 0x000e620000000a00 */
[----:B------:R-:W-:-:S04]  /*0250*/  MOV R0, 0x400 ;  /* 0x0000040000007802 */ /* 0x000fc80000000f00 */
[----:B0-----:R-:W-:-:S07]  /*0260*/  LEA R0, R3, R0, 0x18 ;  /* 0x0000000003007211 */ /* 0x001fce00078ec0ff */
.L_x_33:
[----:B01----:R-:W-:-:S06]  /*0270*/  IMAD.WIDE R2, R7, 0x8, R4 ;  /* 0x0000000807027825 */ /* 0x003fcc00078e0204 */
[----:B------:R-:W2:Y:S01]  /*0280*/  LDG.E.64 R2, desc[UR36][R2.64] ;  /* 0x0000002402027981 */ /* 0x000ea2000c1e1b00 */
[----:B------:R-:W-:-:S05]  /*0290*/  IMAD.HI R6, R7, 0x2aaaaaab, RZ ;  /* 0x2aaaaaab07067827 */ /* 0x000fca00078e02ff */
[----:B------:R-:W-:-:S04]  /*02a0*/  SHF.R.S32.HI R9, RZ, 0x1, R6 ;  /* 0x00000001ff097819 */ /* 0x000fc80000011406 */
[----:B------:R-:W-:-:S05]  /*02b0*/  LEA.HI R6, R6, R9, RZ, 0x1 ;  /* 0x0000000906067211 */ /* 0x000fca00078f08ff */
[--C-:B------:R-:W-:Y:S02]  /*02c0*/  IMAD R9, R6, -0xc, R7.reuse ;  /* 0xfffffff406097824 */ /* 0x100fe400078e0207 */
[----:B------:R-:W-:Y:S02]  /*02d0*/  IMAD.IADD R7, R8, 0x1, R7 ;  /* 0x0000000108077824 */ /* 0x000fe400078e0207 */
[----:B------:R-:W-:-:S03]  /*02e0*/  IMAD R9, R9, 0x20, R6 ;  /* 0x0000002009097824 */ /* 0x000fc600078e0206 */
[----:B------:R-:W-:Y:S01]  /*02f0*/  ISETP.GE.AND P0, PT, R7, UR4, PT ;  /* 0x0000000407007c0c */ /* 0x000fe2000bf06270 */
[----:B------:R-:W-:-:S05]  /*0300*/  IMAD R9, R9, 0x8, R0 ;  /* 0x0000000809097824 */ /* 0x000fca00078e0200 */
[----:B--2---:R0:W-:Y:S07]  /*0310*/  STS.64 [R9], R2 ;  /* 0x0000000209007388 */ /* 0x0041ee0000000a00 */
[----:B------:R-:W-:Y:S05]  /*0320*/  @!P0 BRA `(.L_x_33) ;  /* 0xfffffffc00d08947 */ /* 0x000fea000383ffff */
.L_x_32:
[----:B------:R-:W-:Y:S05]  /*0330*/  BSYNC.RECONVERGENT B0 ;  /* 0x0000000000007941 */ /* 0x000fea0003800200 */
.L_x_31:
[----:B------:R-:W1:Y:S08]  /*0340*/  S2UR UR7, SR_CgaCtaId ;  /* 0x00000000000779c3 */ /* 0x000e700000008800 */
[----:B------:R-:W-:Y:S06]  /*0350*/  BAR.SYNC.DEFER_BLOCKING 0x0 ;  /* 0x0000000000007b1d */ /* 0x000fec0000010000 */
[----:B------:R-:W-:-:S02]  /*0360*/  UMOV UR4, 0x400 ;  /* 0x0000040000047882 */ /* 0x000fc40000000000 */
[----:B------:R-:W2:Y:S01]  /*0370*/  S2UR UR6, SR_SWINHI ;  /* 0x00000000000679c3 */ /* 0x000ea20000002f00 */
[----:B------:R-:W-:Y:S01]  /*0380*/  UMOV UR52, 0x20 ;  /* 0x0000002000347882 */ /* 0x000fe20000000000 */
[----:B------:R-:W-:Y:S01]  /*0390*/  UMOV UR42, 0xc0 ;  /* 0x000000c0002a7882 */ /* 0x000fe20000000000 */
[----:B------:R-:W-:Y:S01]  /*03a0*/  UMOV UR43, 0x160 ;  /* 0x00000160002b7882 */ /* 0x000fe20000000000 */
[----:B------:R-:W-:Y:S01]  /*03b0*/  UMOV UR44, 0x60 ;  /* 0x00000060002c7882 */ /* 0x000fe20000000000 */
[----:B------:R-:W-:Y:S01]  /*03c0*/  UMOV UR45, 0xa0 ;  /* 0x000000a0002d7882 */ /* 0x000fe20000000000 */
[----:B------:R-:W-:Y:S01]  /*03d0*/  UMOV UR46, 0xe0 ;  /* 0x000000e0002e7882 */ /* 0x000fe20000000000 */
[----:B------:R-:W-:Y:S01]  /*03e0*/  UMOV UR47, 0x140 ;  /* 0x00000140002f7882 */ /* 0x000fe20000000000 */
[----:B------:R-:W-:Y:S01]  /*03f0*/  UMOV UR49, 0x120 ;  /* 0x0000012000317882 */ /* 0x000fe20000000000 */
[----:B-1----:R-:W-:-:S03]  /*0400*/  ULEA UR7, UR7, UR4, 0x18 ;  /* 0x0000000407077291 */ /* 0x002fc6000f8ec0ff */
[----:B------:R-:W-:-:S04]  /*0410*/  UMOV UR4, 0x5 ;  /* 0x0000000500047882 */ /* 0x000fc80000000000 */
[----:B------:R-:W-:Y:S01]  /*0420*/  UMOV UR38, UR7 ;  /* 0x0000000700267c82 */ /* 0x000fe20008000000 */
[----:B--2---:R-:W-:-:S05]  /*0430*/  UMOV UR39, UR6 ;  /* 0x0000000600277c82 */ /* 0x004fca0008000000 */
.L_x_30:
[----:B------:R-:W-:Y:S01]  /*0440*/  BSSY.RECONVERGENT B9, `(.L_x_34) ;  /* 0x0000136000097945 */ /* 0x000fe20003800200 */
[----:B------:R-:W-:Y:S01]  /*0450*/  UMOV UR50, 0x1 ;  /* 0x0000000100327882 */ /* 0x000fe20000000000 */
[----:B------:R-:W-:Y:S02]  /*0460*/  USHF.L.U64.HI UR53, UR42, 0x3, UR5 ;  /* 0x000000032a357899 */ /* 0x000fe40008010205 */
[----:B------:R-:W-:Y:S02]  /*0470*/  USHF.L.U64.HI UR54, UR43, 0x3, UR5 ;  /* 0x000000032b367899 */ /* 0x000fe40008010205 */
[----:B------:R-:W-:Y:S02]  /*0480*/  USHF.L.U64.HI UR55, UR44, 0x3, UR5 ;  /* 0x000000032c377899 */ /* 0x000fe40008010205 */
[----:B------:R-:W-:Y:S02]  /*0490*/  USHF.L.U64.HI UR56, UR45, 0x3, UR5 ;  /* 0x000000032d387899 */ /* 0x000fe40008010205 */
[----:B------:R-:W-:-:S02]  /*04a0*/  USHF.L.U64.HI UR57, UR46, 0x3, UR5 ;  /* 0x000000032e397899 */ /* 0x000fc40008010205 */
[----:B------:R-:W-:Y:S02]  /*04b0*/  USHF.L.U64.HI UR58, UR47, 0x3, UR5 ;  /* 0x000000032f3a7899 */ /* 0x000fe40008010205 */
[----:B------:R-:W-:Y:S02]  /*04c0*/  USHF.L.U64.HI UR48, UR49, 0x3, UR5 ;  /* 0x0000000331307899 */ /* 0x000fe40008010205 */
[----:B------:R-:W-:Y:S02]  /*04d0*/  USHF.L.U32 UR42, UR42, 0x3, URZ ;  /* 0x000000032a2a7899 */ /* 0x000fe400080006ff */
[----:B------:R-:W-:Y:S02]  /*04e0*/  USHF.L.U32 UR43, UR43, 0x3, URZ ;  /* 0x000000032b2b7899 */ /* 0x000fe400080006ff */
[----:B------:R-:W-:Y:S02]  /*04f0*/  USHF.L.U32 UR44, UR44, 0x3, URZ ;  /* 0x000000032c2c7899 */ /* 0x000fe400080006ff */
[----:B------:R-:W-:-:S02]  /*0500*/  USHF.L.U32 UR45, UR45, 0x3, URZ ;  /* 0x000000032d2d7899 */ /* 0x000fc400080006ff */
[----:B------:R-:W-:Y:S01]  /*0510*/  USHF.L.U32 UR46, UR46, 0x3, URZ ;  /* 0x000000032e2e7899 */ /* 0x000fe200080006ff */
[----:B------:R-:W1:Y:S01]  /*0520*/  LDCU.U8 UR59, c[0x0][0x3a4] ;  /* 0x00007480ff3b77ac */ /* 0x000e620008000000 */
[----:B------:R-:W-:Y:S02]  /*0530*/  USHF.L.U32 UR47, UR47, 0x3, URZ ;  /* 0x000000032f2f7899 */ /* 0x000fe400080006ff */
[----:B------:R-:W-:Y:S02]  /*0540*/  USHF.L.U32 UR49, UR49, 0x3, URZ ;  /* 0x0000000331317899 */ /* 0x000fe400080006ff */
[----:B------:R-:W-:-:S12]  /*0550*/  USHF.L.U32 UR50, UR50, UR4, URZ ;  /* 0x0000000432327299 */ /* 0x000fd800080006ff */
.L_x_60:
[----:B--2---:R2:W-:Y:S01]  /*0560*/  STL [R1], RZ ;  /* 0x000000ff01007387 */ /* 0x0045e20000100800 */
[----:B------:R-:W-:Y:S01]  /*0570*/  BSSY.RECONVERGENT B6, `(.L_x_35) ;  /* 0x000011b000067945 */ /* 0x000fe20003800200 */
[----:B---3--:R-:W-:Y:S01]  /*0580*/  IMAD.SHL.U32 R22, R24, 0x2, RZ ;  /* 0x0000000218167824 */ /* 0x008fe200078e00ff */
[----:B------:R-:W-:Y:S01]  /*0590*/  CS2R R18, SRZ ;  /* 0x0000000000127805 */ /* 0x000fe2000001ff00 */
[----:B0-----:R-:W-:Y:S01]  /*05a0*/  IMAD.MOV.U32 R2, RZ, RZ, RZ ;  /* 0x000000ffff027224 */ /* 0x001fe200078e00ff */
[----:B-----5:R-:W-:-:S07]  /*05b0*/  CS2R R16, SRZ ;  /* 0x0000000000107805 */ /* 0x020fce000001ff00 */
.L_x_59:
[----:B0-----:R-:W-:-:S05]  /*05c0*/  LEA R3, R2, UR51, 0x2 ;  /* 0x0000003302037c11 */ /* 0x001fca000f8e10ff */
[----:B------:R-:W3:Y:S01]  /*05d0*/  LDL R6, [R3] ;  /* 0x0000000003067983 */ /* 0x000ee20000100800 */
[----:B-1----:R-:W-:Y:S01]  /*05e0*/  UPRMT UR4, UR59, 0x8880, URZ ;  /* 0x000088803b047896 */ /* 0x002fe200080000ff */
[----:B------:R-:W-:-:S05]  /*05f0*/  IMAD.MOV.U32 R7, RZ, RZ, 0x8 ;  /* 0x00000008ff077424 */ /* 0x000fca00078e00ff */
[----:B------:R-:W-:-:S13]  /*0600*/  ISETP.NE.AND P0, PT, RZ, UR4, PT ;  /* 0x00000004ff007c0c */ /* 0x000fda000bf05270 */
[----:B---3--:R-:W-:-:S04]  /*0610*/  @!P0 IMAD R6, R6, 0xc, RZ ;  /* 0x0000000c06068824 */ /* 0x008fc800078e02ff */
[----:B------:R-:W-:-:S03]  /*0620*/  IMAD.WIDE R6, R6, R7, UR38 ;  /* 0x0000002606067e25 */ /* 0x000fc6000f8e0207 */
[----:B------:R-:W-:-:S04]  /*0630*/  IADD3 R4, P0, PT, R6, UR42, RZ ;  /* 0x0000002a06047c10 */ /* 0x000fc8000ff1e0ff */
[----:B------:R-:W-:-:S06]  /*0640*/  IADD3.X R5, PT, PT, R7, UR53, RZ, P0, !PT ;  /* 0x0000003507057c10 */ /* 0x000fcc00087fe4ff */
[----:B------:R-:W3:Y:S01]  /*0650*/  LD.E.64 R4, desc[UR36][R4.64] ;  /* 0x0000002404047980 */ /* 0x000ee2000c101b00 */
[----:B------:R-:W-:Y:S01]  /*0660*/  UMOV UR4, 0x9ee75616 ;  /* 0x9ee7561600047882 */ /* 0x000fe20000000000 */
[----:B------:R-:W-:Y:S01]  /*0670*/  UMOV UR5, 0x3cd203af ;  /* 0x3cd203af00057882 */ /* 0x000fe20000000000 */
[----:B------:R-:W-:Y:S01]  /*0680*/  VIADD R0, R2, 0xffffffff ;  /* 0xffffffff02007836 */ /* 0x000fe20000000000 */
[----:B------:R-:W-:Y:S01]  /*0690*/  BSSY.RECONVERGENT B7, `(.L_x_36) ;  /* 0x0000106000077945 */ /* 0x000fe20003800200 */
[----:B------:R-:W-:-:S03]  /*06a0*/  IMAD.MOV.U32 R23, RZ, RZ, R2 ;  /* 0x000000ffff177224 */ /* 0x000fc600078e0002 */
[----:B------:R-:W-:Y:S01]  /*06b0*/  MOV R2, R0 ;  /* 0x0000000000027202 */ /* 0x000fe20000000f00 */
[----:B---3--:R-:W-:-:S14]  /*06c0*/  DSETP.GTU.AND P0, PT, R4, UR4, PT ;  /* 0x0000000404007e2a */ /* 0x008fdc000bf0c000 */
[----:B-----5:R-:W-:Y:S05]  /*06d0*/  @!P0 BRA `(.L_x_37) ;  /* 0x0000001000048947 */ /* 0x020fea0003800000 */
[----:B------:R-:W0:Y:S01]  /*06e0*/  LDC.64 R26, c[0x0][0x380] ;  /* 0x0000e000ff1a7b82 */ /* 0x000e220000000a00 */
[----:B------:R-:W-:Y:S01]  /*06f0*/  IADD3 R32, P0, PT, R6, UR45, RZ ;  /* 0x0000002d06207c10 */ /* 0x000fe2000ff1e0ff */
[----:B------:R-:W-:Y:S01]  /*0700*/  IMAD.U32 R25, RZ, RZ, UR52 ;  /* 0x00000034ff197e24 */ /* 0x000fe2000f8e00ff */
[----:B------:R-:W3:Y:S02]  /*0710*/  LD.E.64 R10, desc[UR36][R6.64] ;  /* 0x00000024060a7980 */ /* 0x000ee4000c101b00 */
[----:B------:R-:W-:Y:S01]  /*0720*/  IADD3.X R33, PT, PT, R7, UR56, RZ, P0, !PT ;  /* 0x0000003807217c10 */ /* 0x000fe200087fe4ff */
[----:B------:R-:W-:-:S04]  /*0730*/  IMAD.SHL.U32 R25, R25, 0x4, RZ ;  /* 0x0000000419197824 */ /* 0x000fc800078e00ff */
[----:B------:R-:W4:Y:S01]  /*0740*/  LD.E.64 R12, desc[UR36][R32.64] ;  /* 0x00000024200c7980 */ /* 0x000f22000c101b00 */
[----:B------:R-:W-:-:S05]  /*0750*/  IMAD.WIDE.U32 R28, R25, 0x8, R6 ;  /* 0x00000008191c7825 */ /* 0x000fca00078e0006 */
[----:B------:R-:W2:Y:S01]  /*0760*/  LD.E.64 R14, desc[UR36][R28.64] ;  /* 0x000000241c0e7980 */ /* 0x000ea2000c101b00 */
[----:B0-----:R-:W-:-:S05]  /*0770*/  IMAD.WIDE R26, R22, 0x8, R26 ;  /* 0x00000008161a7825 */ /* 0x001fca00078e021a */
[----:B------:R-:W4:Y:S04]  /*0780*/  LDG.E.64 R30, desc[UR36][R26.64+0x8] ;  /* 0x000008241a1e7981 */ /* 0x000f28000c1e1b00 */
[----:B------:R-:W2:Y:S01]  /*0790*/  LDG.E.64 R20, desc[UR36][R26.64] ;  /* 0x000000241a147981 */ /* 0x000ea2000c1e1b00 */
[----:B------:R-:W-:-:S04]  /*07a0*/  IADD3 R8, P0, PT, R6, UR43, RZ ;  /* 0x0000002b06087c10 */ /* 0x000fc8000ff1e0ff */
[----:B------:R-:W-:-:S06]  /*07b0*/  IADD3.X R9, PT, PT, R7, UR54, RZ, P0, !PT ;  /* 0x0000003607097c10 */ /* 0x000fcc00087fe4ff */
[----:B------:R-:W5:Y:S01]  /*07c0*/  LD.E.64 R8, desc[UR36][R8.64] ;  /* 0x0000002408087980 */ /* 0x000f62000c101b00 */
[----:B------:R-:W-:Y:S02]  /*07d0*/  IMAD.MOV.U32 R34, RZ, RZ, 0x0 ;  /* 0x00000000ff227424 */ /* 0x000fe400078e00ff */
[----:B------:R-:W-:Y:S01]  /*07e0*/  IMAD.MOV.U32 R35, RZ, RZ, 0x3fd80000 ;  /* 0x3fd80000ff237424 */ /* 0x000fe200078e00ff */
[----:B------:R-:W-:Y:S01]  /*07f0*/  BSSY.RECONVERGENT B0, `(.L_x_38) ;  /* 0x000001d000007945 */ /* 0x000fe20003800200 */
[----:B------:R-:W-:Y:S01]  /*0800*/  PLOP3.LUT P0, PT, PT, PT, PT, 0x8, 0x80 ;  /* 0x000000000080781c */ /* 0x000fe20003f0e170 */
[----:B----4-:R-:W-:Y:S02]  /*0810*/  DADD R12, R12, -R30 ;  /* 0x000000000c0c7229 */ /* 0x010fe4000000081e */
[----:B--2---:R-:W-:-:S06]  /*0820*/  DADD R14, R14, -R20 ;  /* 0x000000000e0e7229 */ /* 0x004fcc0000000814 */
[----:B------:R-:W-:-:S08]  /*0830*/  DMUL R20, R12, R12 ;  /* 0x0000000c0c147228 */ /* 0x000fd00000000000 */
[----:B------:R-:W-:-:S06]  /*0840*/  DFMA R20, R14, R14, R20 ;  /* 0x0000000e0e14722b */ /* 0x000fcc0000000014 */
[----:B------:R-:W0:Y:S04]  /*0850*/  MUFU.RSQ64H R33, R21 ;  /* 0x0000001500217308 */ /* 0x000e280000001c00 */
[----:B------:R-:W-:-:S06]  /*0860*/  VIADD R32, R21, 0xfcb00000 ;  /* 0xfcb0000015207836 */ /* 0x000fcc0000000000 */
[----:B0-----:R-:W-:-:S08]  /*0870*/  DMUL R26, R32, R32 ;  /* 0x00000020201a7228 */ /* 0x001fd00000000000 */
[----:B------:R-:W-:Y:S02]  /*0880*/  DFMA R26, R20, -R26, 1 ;  /* 0x3ff00000141a742b */ /* 0x000fe4000000081a */
[----:B---3--:R-:W-:-:S06]  /*0890*/  DSETP.NEU.AND P1, PT, R10, -1, PT ;  /* 0xbff000000a00742a */ /* 0x008fcc0003f2d000 */
[----:B------:R-:W-:Y:S02]  /*08a0*/  DFMA R34, R26, R34, 0.5 ;  /* 0x3fe000001a22742b */ /* 0x000fe40000000022 */
[----:B------:R-:W-:-:S08]  /*08b0*/  DMUL R26, R32, R26 ;  /* 0x0000001a201a7228 */ /* 0x000fd00000000000 */
[----:B------:R-:W-:-:S08]  /*08c0*/  DFMA R34, R34, R26, R32 ;  /* 0x0000001a2222722b */ /* 0x000fd00000000020 */
[----:B------:R-:W-:Y:S01]  /*08d0*/  DMUL R30, R20, R34 ;  /* 0x00000022141e7228 */ /* 0x000fe20000000000 */
[----:B------:R-:W-:Y:S10]  /*08e0*/  @P1 BRA `(.L_x_39) ;  /* 0x0000000000341947 */ /* 0x000ff40003800000 */
[----:B------:R-:W-:-:S04]  /*08f0*/  IMAD.U32 R27, RZ, RZ, UR52 ;  /* 0x00000034ff1b7e24 */ /* 0x000fc8000f8e00ff */
[----:B------:R-:W-:-:S05]  /*0900*/  IMAD.WIDE.U32 R26, R27, 0x8, R6 ;  /* 0x000000081b1a7825 */ /* 0x000fca00078e0006 */
[----:B------:R-:W2:Y:S02]  /*0910*/  LD.E.64 R36, desc[UR36][R26.64] ;  /* 0x000000241a247980 */ /* 0x000ea4000c101b00 */
[----:B--2---:R-:W-:-:S14]  /*0920*/  DSETP.NEU.AND P1, PT, R36, -1, PT ;  /* 0xbff000002400742a */ /* 0x004fdc0003f2d000 */
[----:B------:R-:W-:Y:S05]  /*0930*/  @P1 BRA `(.L_x_39) ;  /* 0x0000000000201947 */ /* 0x000fea0003800000 */
[----:B------:R-:W-:-:S04]  /*0940*/  IMAD.U32 R37, RZ, RZ, UR52 ;  /* 0x00000034ff257e24 */ /* 0x000fc8000f8e00ff */
[----:B------:R-:W-:-:S06]  /*0950*/  IMAD.WIDE.U32 R26, R37, 0x8, R26 ;  /* 0x00000008251a7825 */ /* 0x000fcc00078e001a */
[----:B------:R-:W2:Y:S02]  /*0960*/  LD.E.64 R26, desc[UR36][R26.64] ;  /* 0x000000241a1a7980 */ /* 0x000ea4000c101b00 */
[----:B--2---:R-:W-:-:S14]  /*0970*/  DSETP.NEU.AND P1, PT, R26, -1, PT ;  /* 0xbff000001a00742a */ /* 0x004fdc0003f2d000 */
[----:B------:R-:W-:-:S04]  /*0980*/  @!P1 IADD3 R36, P2, PT, R6, UR44, RZ ;  /* 0x0000002c06249c10 */ /* 0x000fc8000ff5e0ff */
[----:B------:R-:W-:-:S06]  /*0990*/  @!P1 IADD3.X R37, PT, PT, R7, UR55, RZ, P2, !PT ;  /* 0x0000003707259c10 */ /* 0x000fcc00097fe4ff */
[----:B------:R-:W2:Y:S02]  /*09a0*/  @!P1 LD.E.64 R36, desc[UR36][R36.64] ;  /* 0x0000002424249980 */ /* 0x000ea4000c101b00 */
[----:B--2---:R-:W-:-:S14]  /*09b0*/  @!P1 DSETP.EQ.AND P0, PT, R36, -1, PT ;  /* 0xbff000002400942a */ /* 0x004fdc0003f02000 */
.L_x_39:
[----:B------:R-:W-:Y:S05]  /*09c0*/  BSYNC.RECONVERGENT B0 ;  /* 0x0000000000007941 */ /* 0x000fea0003800200 */
.L_x_38:
[----:B------:R-:W-:Y:S01]  /*09d0*/  ISETP.GE.U32.AND P1, PT, R32, 0x7ca00000, PT ;  /* 0x7ca000002000780c */ /* 0x000fe20003f26070 */
[----:B------:R-:W-:Y:S01]  /*09e0*/  DFMA R26, R30, -R30, R20 ;  /* 0x8000001e1e1a722b */ /* 0x000fe20000000014 */
[----:B------:R-:W-:Y:S01]  /*09f0*/  VIADD R37, R35, 0xfff00000 ;  /* 0xfff0000023257836 */ /* 0x000fe20000000000 */
[----:B------:R-:W-:Y:S01]  /*0a00*/  MOV R36, R34 ;  /* 0x0000002200247202 */ /* 0x000fe20000000f00 */
[----:B------:R-:W-:Y:S05]  /*0a10*/  BSSY.RECONVERGENT B0, `(.L_x_40) ;  /* 0x0000005000007945 */ /* 0x000fea0003800200 */
[----:B------:R-:W-:-:S04]  /*0a20*/  DFMA R38, R26, R36, R30 ;  /* 0x000000241a26722b */ /* 0x000fc8000000001e */
[----:B------:R-:W-:Y:S07]  /*0a30*/  @!P1 BRA `(.L_x_41) ;  /* 0x0000000000089947 */ /* 0x000fee0003800000 */
[----:B------:R-:W-:-:S07]  /*0a40*/  MOV R0, 0xa60 ;  /* 0x00000a6000007802 */ /* 0x000fce0000000f00 */
[----:B-----5:R-:W-:Y:S05]  /*0a50*/  CALL.REL.NOINC `($__internal_2_$__cuda_sm20_dsqrt_rn_f64_mediumpath_v1) ;  /* 0x0000001000c47944 */ /* 0x020fea0003c00000 */
.L_x_41:
[----:B------:R-:W-:Y:S05]  /*0a60*/  BSYNC.RECONVERGENT B0 ;  /* 0x0000000000007941 */ /* 0x000fea0003800200 */
.L_x_40:
[----:B------:R-:W-:Y:S01]  /*0a70*/  UMOV UR4, 0x9ee75616 ;  /* 0x9ee7561600047882 */ /* 0x000fe20000000000 */
[----:B------:R-:W-:Y:S01]  /*0a80*/  UMOV UR5, 0x3cd203af ;  /* 0x3cd203af00057882 */ /* 0x000fe20000000000 */
[----:B------:R-:W-:Y:S01]  /*0a90*/  BSSY.RELIABLE B8, `(.L_x_42) ;  /* 0x0000074000087945 */ /* 0x000fe20003800100 */
[----:B------:R-:W-:-:S03]  /*0aa0*/  DADD R26, R38, UR4 ;  /* 0x00000004261a7e29 */ /* 0x000fc60008000000 */
[----:B------:R-:W-:Y:S08]  /*0ab0*/  @P0 BRA `(.L_x_43) ;  /* 0x0000000400a80947 */ /* 0x000ff00003800000 */
[C---:B------:R-:W-:Y:S01]  /*0ac0*/  IADD3 R40, P0, PT, R6.reuse, UR46, RZ ;  /* 0x0000002e06287c10 */ /* 0x040fe2000ff1e0ff */
[----:B------:R-:W-:Y:S01]  /*0ad0*/  IMAD.WIDE.U32 R32, R25, 0x8, R28 ;  /* 0x0000000819207825 */ /* 0x000fe200078e001c */
[C---:B------:R-:W-:Y:S02]  /*0ae0*/  IADD3 R34, P1, PT, R6.reuse, UR47, RZ ;  /* 0x0000002f06227c10 */ /* 0x040fe4000ff3e0ff */
[----:B------:R-:W-:Y:S02]  /*0af0*/  IADD3 R30, P2, PT, R6, UR49, RZ ;  /* 0x00000031061e7c10 */ /* 0x000fe4000ff5e0ff */
[C---:B------:R-:W-:Y:S01]  /*0b00*/  IADD3.X R41, PT, PT, R7.reuse, UR57, RZ, P0, !PT ;  /* 0x0000003907297c10 */ /* 0x040fe200087fe4ff */
[----:B------:R-:W2:Y:S01]  /*0b10*/  LD.E.64 R32, desc[UR36][R32.64] ;  /* 0x0000002420207980 */ /* 0x000ea2000c101b00 */
[C---:B------:R-:W-:Y:S02]  /*0b20*/  IADD3.X R35, PT, PT, R7.reuse, UR58, RZ, P1, !PT ;  /* 0x0000003a07237c10 */ /* 0x040fe40008ffe4ff */
[----:B------:R-:W-:Y:S01]  /*0b30*/  IADD3.X R31, PT, PT, R7, UR48, RZ, P2, !PT ;  /* 0x00000030071f7c10 */ /* 0x000fe200097fe4ff */
[----:B------:R-:W2:Y:S04]  /*0b40*/  LD.E.64 R28, desc[UR36][R40.64] ;  /* 0x00000024281c7980 */ /* 0x000ea8000c101b00 */
[----:B------:R-:W3:Y:S04]  /*0b50*/  LD.E.64 R34, desc[UR36][R34.64] ;  /* 0x0000002422227980 */ /* 0x000ee8000c101b00 */
[----:B------:R-:W3:Y:S01]  /*0b60*/  LD.E.64 R30, desc[UR36][R30.64] ;  /* 0x000000241e1e7980 */ /* 0x000ee2000c101b00 */
[----:B------:R-:W0:Y:S01]  /*0b70*/  MUFU.RCP64H R37, R27 ;  /* 0x0000001b00257308 */ /* 0x000e220000001800 */
[----:B------:R-:W-:-:S06]  /*0b80*/  IMAD.MOV.U32 R36, RZ, RZ, 0x1 ;  /* 0x00000001ff247424 */ /* 0x000fcc00078e00ff */
[----:B0-----:R-:W-:-:S08]  /*0b90*/  DFMA R38, -R26, R36, 1 ;  /* 0x3ff000001a26742b */ /* 0x001fd00000000124 */
[----:B------:R-:W-:-:S08]  /*0ba0*/  DFMA R38, R38, R38, R38 ;  /* 0x000000262626722b */ /* 0x000fd00000000026 */
[----:B------:R-:W-:Y:S01]  /*0bb0*/  DFMA R36, R36, R38, R36 ;  /* 0x000000262424722b */ /* 0x000fe20000000024 */
[----:B------:R-:W-:Y:S01]  /*0bc0*/  BSSY.RECONVERGENT B0, `(.L_x_44) ;  /* 0x0000017000007945 */ /* 0x000fe20003800200 */
[----:B--2---:R-:W-:-:S06]  /*0bd0*/  DADD R38, R32, -R28 ;  /* 0x0000000020267229 */ /* 0x004fcc000000081c */
[----:B------:R-:W-:Y:S02]  /*0be0*/  DFMA R32, -R26, R36, 1 ;  /* 0x3ff000001a20742b */ /* 0x000fe40000000124 */
[----:B---3--:R-:W-:-:S06]  /*0bf0*/  DADD R28, R34, -R30 ;  /* 0x00000000221c7229 */ /* 0x008fcc000000081e */
[----:B------:R-:W-:Y:S02]  /*0c00*/  DFMA R32, R36, R32, R36 ;  /* 0x000000202420722b */ /* 0x000fe40000000024 */
[----:B------:R-:W-:-:S06]  /*0c10*/  DSETP.GT.AND P0, PT, R38, R28, PT ;  /* 0x0000001c2600722a */ /* 0x000fcc0003f04000 */
[----:B------:R-:W-:Y:S02]  /*0c20*/  FSEL R34, R38, R28, P0 ;  /* 0x0000001c26227208 */ /* 0x000fe40000000000 */
[----:B------:R-:W-:-:S06]  /*0c30*/  FSEL R35, R39, R29, P0 ;  /* 0x0000001d27237208 */ /* 0x000fcc0000000000 */
[----:B------:R-:W-:-:S08]  /*0c40*/  DMUL R28, R32, R34 ;  /* 0x00000022201c7228 */ /* 0x000fd00000000000 */
[----:B------:R-:W-:-:S08]  /*0c50*/  DFMA R30, -R26, R28, R34 ;  /* 0x0000001c1a1e722b */ /* 0x000fd00000000122 */
[----:B------:R-:W-:Y:S01]  /*0c60*/  DFMA R28, R32, R30, R28 ;  /* 0x0000001e201c722b */ /* 0x000fe2000000001c */
[----:B------:R-:W-:-:S09]  /*0c70*/  FSETP.GEU.AND P1, PT, |R35|, 6.5827683646048100446e-37, PT ;  /* 0x036000002300780b */ /* 0x000fd20003f2e200 */
[----:B------:R-:W-:-:S05]  /*0c80*/  FFMA R0, RZ, R27, R29 ;  /* 0x0000001bff007223 */ /* 0x000fca000000001d */
[----:B------:R-:W-:-:S13]  /*0c90*/  FSETP.GT.AND P0, PT, |R0|, 1.469367938527859385e-39, PT ;  /* 0x001000000000780b */ /* 0x000fda0003f04200 */
[----:B------:R-:W-:Y:S05]  /*0ca0*/  @P0 BRA P1, `(.L_x_45) ;  /* 0x0000000000200947 */ /* 0x000fea0000800000 */
[----:B------:R-:W-:Y:S01]  /*0cb0*/  IMAD.MOV.U32 R32, RZ, RZ, R34 ;  /* 0x000000ffff207224 */ /* 0x000fe200078e0022 */
[----:B------:R-:W-:Y:S01]  /*0cc0*/  MOV R0, 0xd10 ;  /* 0x00000d1000007802 */ /* 0x000fe20000000f00 */
[----:B------:R-:W-:Y:S02]  /*0cd0*/  IMAD.MOV.U32 R33, RZ, RZ, R35 ;  /* 0x000000ffff217224 */ /* 0x000fe400078e0023 */
[----:B------:R-:W-:Y:S02]  /*0ce0*/  IMAD.MOV.U32 R30, RZ, RZ, R26 ;  /* 0x000000ffff1e7224 */ /* 0x000fe400078e001a */
[----:B------:R-:W-:-:S07]  /*0cf0*/  IMAD.MOV.U32 R31, RZ, RZ, R27 ;  /* 0x000000ffff1f7224 */ /* 0x000fce00078e001b */
[----:B-----5:R-:W-:Y:S05]  /*0d00*/  CALL.REL.NOINC `($__internal_1_$__cuda_sm20_div_rn_f64_full) ;  /* 0x0000000800ac7944 */ /* 0x020fea0003c00000 */
[----:B------:R-:W-:Y:S02]  /*0d10*/  IMAD.MOV.U32 R28, RZ, RZ, R38 ;  /* 0x000000ffff1c7224 */ /* 0x000fe400078e0026 */
[----:B------:R-:W-:-:S07]  /*0d20*/  IMAD.MOV.U32 R29, RZ, RZ, R39 ;  /* 0x000000ffff1d7224 */ /* 0x000fce00078e0027 */
.L_x_45:
[----:B------:R-:W-:Y:S05]  /*0d30*/  BSYNC.RECONVERGENT B0 ;  /* 0x0000000000007941 */ /* 0x000fea0003800200 */
.L_x_44:
[----:B------:R-:W-:-:S14]  /*0d40*/  DSETP.GEU.AND P0, PT, R28, 0.5, PT ;  /* 0x3fe000001c00742a */ /* 0x000fdc0003f0e000 */
[----:B------:R-:W-:Y:S05]  /*0d50*/  @P0 BREAK.RELIABLE B8 ;  /* 0x0000000000080942 */ /* 0x000fea0003800100 */
[----:B------:R-:W-:Y:S05]  /*0d60*/  @!P0 BRA `(.L_x_46) ;  /* 0x0000000400188947 */ /* 0x000fea0003800000 */
[----:B------:R-:W0:Y:S01]  /*0d70*/  F2I.F64.TRUNC R10, R10 ;  /* 0x0000000a000a7311 */ /* 0x000e22000030d100 */
[----:B------:R-:W-:Y:S01]  /*0d80*/  BSSY.RELIABLE B0, `(.L_x_47) ;  /* 0x000002e000007945 */ /* 0x000fe20003800100 */
[----:B0-----:R-:W-:-:S13]  /*0d90*/  ISETP.NE.AND P0, PT, R10, -0x1, PT ;  /* 0xffffffff0a00780c */ /* 0x001fda0003f05270 */
[----:B------:R-:W-:Y:S05]  /*0da0*/  @!P0 BRA `(.L_x_48) ;  /* 0x0000000000148947 */ /* 0x000fea0003800000 */
[----:B------:R-:W-:Y:S01]  /*0db0*/  ISETP.GT.U32.AND P0, PT, R23, 0x1e, PT ;  /* 0x0000001e1700780c */ /* 0x000fe20003f04070 */
[----:B------:R-:W-:-:S12]  /*0dc0*/  IMAD.MOV.U32 R11, RZ, RZ, RZ ;  /* 0x000000ffff0b7224 */ /* 0x000fd800078e00ff */
[----:B------:R-:W-:Y:S05]  /*0dd0*/  @P0 BRA `(.L_x_49) ;  /* 0x0000000000a00947 */ /* 0x000fea0003800000 */
[----:B------:R0:W-:Y:S01]  /*0de0*/  STL [R3], R10 ;  /* 0x0000000a03007387 */ /* 0x0001e20000100800 */
[----:B------:R-:W-:-:S07]  /*0df0*/  MOV R2, R23 ;  /* 0x0000001700027202 */ /* 0x000fce0000000f00 */
.L_x_48:
[----:B0-----:R-:W-:-:S04]  /*0e00*/  IMAD.U32 R3, RZ, RZ, UR50 ;  /* 0x00000032ff037e24 */ /* 0x001fc8000f8e00ff */
[----:B------:R-:W-:-:S05]  /*0e10*/  IMAD.WIDE.U32 R6, R3, 0x8, R6 ;  /* 0x0000000803067825 */ /* 0x000fca00078e0006 */
[----:B------:R-:W2:Y:S02]  /*0e20*/  LD.E.64 R4, desc[UR36][R6.64] ;  /* 0x0000002406047980 */ /* 0x000ea4000c101b00 */
[----:B--2---:R-:W0:Y:S02]  /*0e30*/  F2I.F64.TRUNC R10, R4 ;  /* 0x00000004000a7311 */ /* 0x004e24000030d100 */
[----:B0-----:R-:W-:-:S13]  /*0e40*/  ISETP.NE.AND P0, PT, R10, -0x1, PT ;  /* 0xffffffff0a00780c */ /* 0x001fda0003f05270 */
[----:B------:R-:W-:Y:S05]  /*0e50*/  @!P0 BRA `(.L_x_50) ;  /* 0x0000000000188947 */ /* 0x000fea0003800000 */
[----:B------:R-:W-:Y:S01]  /*0e60*/  ISETP.GT.AND P0, PT, R2, 0x1d, PT ;  /* 0x0000001d0200780c */ /* 0x000fe20003f04270 */
[----:B------:R-:W-:-:S12]  /*0e70*/  IMAD.MOV.U32 R11, RZ, RZ, 0x1 ;  /* 0x00000001ff0b7424 */ /* 0x000fd800078e00ff */
[----:B------:R-:W-:Y:S05]  /*0e80*/  @P0 BRA `(.L_x_49) ;  /* 0x0000000000740947 */ /* 0x000fea0003800000 */
[----:B------:R-:W-:-:S05]  /*0e90*/  VIADD R2, R2, 0x1 ;  /* 0x0000000102027836 */ /* 0x000fca0000000000 */
[----:B------:R-:W-:-:S05]  /*0ea0*/  LEA R3, R2, UR51, 0x2 ;  /* 0x0000003302037c11 */ /* 0x000fca000f8e10ff */
[----:B------:R0:W-:Y:S02]  /*0eb0*/  STL [R3], R10 ;  /* 0x0000000a03007387 */ /* 0x0001e40000100800 */
.L_x_50:
        /* <DEDUP_REMOVED lines=12> */
.L_x_51:
[----:B------:R-:W-:-:S04]  /*0f80*/  IMAD.U32 R5, RZ, RZ, UR50 ;  /* 0x00000032ff057e24 */ /* 0x000fc8000f8e00ff */
[----:B------:R-:W-:-:S06]  /*0f90*/  IMAD.WIDE.U32 R4, R5, 0x8, R6 ;  /* 0x0000000805047825 */ /* 0x000fcc00078e0006 */
[----:B------:R-:W0:Y:S02]  /*0fa0*/  LD.E.64 R4, desc[UR36][R4.64] ;  /* 0x0000002404047980 */ /* 0x000e24000c101b00 */
[----:B0-----:R-:W0:Y:S02]  /*0fb0*/  F2I.F64.TRUNC R10, R4 ;  /* 0x00000004000a7311 */ /* 0x001e24000030d100 */
[----:B0-----:R-:W-:-:S13]  /*0fc0*/  ISETP.NE.AND P0, PT, R10, -0x1, PT ;  /* 0xffffffff0a00780c */ /* 0x001fda0003f05270 */
[----:B------:R-:W-:Y:S05]  /*0fd0*/  @!P0 BREAK.RELIABLE B0 ;  /* 0x0000000000008942 */ /* 0x000fea0003800100 */
[----:B------:R-:W-:Y:S05]  /*0fe0*/  @!P0 BRA `(.L_x_37) ;  /* 0x0000000400c08947 */ /* 0x000fea0003800000 */
[----:B------:R-:W-:-:S13]  /*0ff0*/  ISETP.GT.AND P0, PT, R2, 0x1d, PT ;  /* 0x0000001d0200780c */ /* 0x000fda0003f04270 */
[----:B------:R-:W-:Y:S01]  /*1000*/  @!P0 VIADD R2, R2, 0x1 ;  /* 0x0000000102028836 */ /* 0x000fe20000000000 */
[----:B------:R-:W-:Y:S05]  /*1010*/  @!P0 BREAK.RELIABLE B0 ;  /* 0x0000000000008942 */ /* 0x000fea0003800100 */
[----:B------:R-:W-:-:S05]  /*1020*/  @!P0 LEA R3, R2, UR51, 0x2 ;  /* 0x0000003302038c11 */ /* 0x000fca000f8e10ff */
[----:B------:R0:W-:Y:S01]  /*1030*/  @!P0 STL [R3], R10 ;  /* 0x0000000a03008387 */ /* 0x0001e20000100800 */
[----:B------:R-:W-:Y:S05]  /*1040*/  @!P0 BRA `(.L_x_37) ;  /* 0x0000000400a88947 */ /* 0x000fea0003800000 */
[----:B------:R-:W-:-:S07]  /*1050*/  HFMA2 R11, -RZ, RZ, 0, 1.78813934326171875e-07 ;  /* 0x00000003ff0b7431 */ /* 0x000fce00000001ff */
.L_x_49:
[----:B------:R-:W-:Y:S05]  /*1060*/  BSYNC.RELIABLE B0 ;  /* 0x0000000000007941 */ /* 0x000fea0003800100 */
.L_x_47:
[----:B------:R-:W-:Y:S01]  /*1070*/  MOV R0, 0x48 ;  /* 0x0000004800007802 */ /* 0x000fe20000000f00 */
[----:B------:R1:W-:Y:S01]  /*1080*/  STL.64 [R1+0x80], R10 ;  /* 0x0000800a01007387 */ /* 0x0003e20000100a00 */
[----:B------:R-:W2:Y:S02]  /*1090*/  LDCU.64 UR6, c[0x4][0x40] ;  /* 0x01000800ff0677ac */ /* 0x000ea40008000a00 */
[----:B------:R1:W3:Y:S01]  /*10a0*/  LDC.64 R12, c[0x4][R0] ;  /* 0x01000000000c7b82 */ /* 0x0002e20000000a00 */
[----:B-----5:R1:W-:Y:S01]  /*10b0*/  STL.64 [R1+0x88], R8 ;  /* 0x0000880801007387 */ /* 0x0203e20000100a00 */
[----:B------:R-:W-:-:S03]  /*10c0*/  UIADD3 UR4, UP0, UPT, UR40, 0x80, URZ ;  /* 0x0000008028047890 */ /* 0x000fc6000ff1e0ff */
[----:B------:R1:W-:Y:S01]  /*10d0*/  STL [R1+0x90], R24 ;  /* 0x0000901801007387 */ /* 0x0003e20000100800 */
[----:B------:R-:W-:Y:S02]  /*10e0*/  UIADD3.X UR5, UPT, UPT, URZ, UR41, URZ, UP0, !UPT ;  /* 0x00000029ff057290 */ /* 0x000fe400087fe4ff */
[----:B------:R-:W-:-:S04]  /*10f0*/  IMAD.U32 R6, RZ, RZ, UR4 ;  /* 0x00000004ff067e24 */ /* 0x000fc8000f8e00ff */
[----:B------:R-:W-:Y:S02]  /*1100*/  IMAD.U32 R7, RZ, RZ, UR5 ;  /* 0x00000005ff077e24 */ /* 0x000fe4000f8e00ff */
[----:B--2---:R-:W-:Y:S02]  /*1110*/  IMAD.U32 R4, RZ, RZ, UR6 ;  /* 0x00000006ff047e24 */ /* 0x004fe4000f8e00ff */
[----:B-1----:R-:W-:-:S07]  /*1120*/  IMAD.U32 R5, RZ, RZ, UR7 ;  /* 0x00000007ff057e24 */ /* 0x002fce000f8e00ff */
[----:B------:R-:W-:-:S07]  /*1130*/  LEPC R20, `(.L_x_52) ;  /* 0x000000001014794e */ /* 0x000fce0000000000 */
[----:B0--3--:R-:W-:Y:S05]  /*1140*/  CALL.ABS.NOINC R12 ;  /* 0x000000000c007343 */ /* 0x009fea0003c00000 */
.L_x_52:
[----:B------:R-:W-:Y:S05]  /*1150*/  BRA `(.L_x_37) ;  /* 0x0000000400647947 */ /* 0x000fea0003800000 */
.L_x_43:
[----:B-----5:R-:W0:Y:S01]  /*1160*/  F2I.F64.TRUNC R9, R8 ;  /* 0x0000000800097311 */ /* 0x020e22000030d100 */
[----:B------:R-:W-:Y:S02]  /*1170*/  IMAD.MOV R3, RZ, RZ, -R24 ;  /* 0x000000ffff037224 */ /* 0x000fe400078e0a18 */
[----:B0-----:R-:W-:-:S05]  /*1180*/  VIADD R0, R9, 0x2 ;  /* 0x0000000209007836 */ /* 0x001fca0000000000 */
[----:B------:R-:W-:-:S04]  /*1190*/  ISETP.NE.AND P0, PT, R0, R3, PT ;  /* 0x000000030000720c */ /* 0x000fc80003f05270 */
[----:B------:R-:W-:-:S13]  /*11a0*/  ISETP.EQ.OR P0, PT, R9, R24, !P0 ;  /* 0x000000180900720c */ /* 0x000fda0004702670 */
[----:B------:R-:W-:Y:S05]  /*11b0*/  @P0 BREAK.RELIABLE B8 ;  /* 0x0000000000080942 */ /* 0x000fea0003800100 */
[----:B------:R-:W-:Y:S05]  /*11c0*/  @P0 BRA `(.L_x_37) ;  /* 0x0000000400480947 */ /* 0x000fea0003800000 */
.L_x_46:
[----:B------:R-:W-:Y:S05]  /*11d0*/  BSYNC.RELIABLE B8 ;  /* 0x0000000000087941 */ /* 0x000fea0003800100 */
.L_x_42:
[----:B------:R-:W0:Y:S02]  /*11e0*/  LDC.64 R6, c[0x0][0x388] ;  /* 0x0000e200ff067b82 */ /* 0x000e240000000a00 */
[----:B0-----:R-:W-:-:S06]  /*11f0*/  IMAD.WIDE R6, R24, 0x8, R6 ;  /* 0x0000000818067825 */ /* 0x001fcc00078e0206 */
[----:B------:R-:W2:Y:S01]  /*1200*/  LDG.E.64 R6, desc[UR36][R6.64] ;  /* 0x0000002406067981 */ /* 0x000ea2000c1e1b00 */
[----:B-----5:R-:W0:Y:S01]  /*1210*/  MUFU.RCP64H R9, R21 ;  /* 0x0000001500097308 */ /* 0x020e220000001800 */
[----:B------:R-:W-:Y:S01]  /*1220*/  IMAD.MOV.U32 R8, RZ, RZ, 0x1 ;  /* 0x00000001ff087424 */ /* 0x000fe200078e00ff */
[----:B------:R-:W-:Y:S01]  /*1230*/  UMOV UR4, 0x616dd9f1 ;  /* 0x616dd9f100047882 */ /* 0x000fe20000000000 */
[----:B------:R-:W-:Y:S01]  /*1240*/  UMOV UR5, 0x3dd25598 ;  /* 0x3dd2559800057882 */ /* 0x000fe20000000000 */
[----:B------:R-:W-:Y:S03]  /*1250*/  BSSY.RECONVERGENT B0, `(.L_x_53) ;  /* 0x0000017000007945 */ /* 0x000fe60003800200 */
[----:B0-----:R-:W-:-:S08]  /*1260*/  DFMA R10, -R20, R8, 1 ;  /* 0x3ff00000140a742b */ /* 0x001fd00000000108 */
[----:B------:R-:W-:-:S08]  /*1270*/  DFMA R10, R10, R10, R10 ;  /* 0x0000000a0a0a722b */ /* 0x000fd0000000000a */
[----:B------:R-:W-:-:S08]  /*1280*/  DFMA R10, R8, R10, R8 ;  /* 0x0000000a080a722b */ /* 0x000fd00000000008 */
[----:B------:R-:W-:-:S08]  /*1290*/  DFMA R28, -R20, R10, 1 ;  /* 0x3ff00000141c742b */ /* 0x000fd0000000010a */
[----:B------:R-:W-:Y:S02]  /*12a0*/  DFMA R28, R10, R28, R10 ;  /* 0x0000001c0a1c722b */ /* 0x000fe4000000000a */
[----:B--2---:R-:W-:-:S08]  /*12b0*/  DMUL R8, R6, UR4 ;  /* 0x0000000406087c28 */ /* 0x004fd00008000000 */
[----:B------:R-:W-:-:S08]  /*12c0*/  DMUL R8, R4, R8 ;  /* 0x0000000804087228 */ /* 0x000fd00000000000 */
[----:B------:R-:W-:Y:S02]  /*12d0*/  DMUL R4, R8, R28 ;  /* 0x0000001c08047228 */ /* 0x000fe40000000000 */
[----:B------:R-:W-:-:S06]  /*12e0*/  FSETP.GEU.AND P1, PT, |R9|, 6.5827683646048100446e-37, PT ;  /* 0x036000000900780b */ /* 0x000fcc0003f2e200 */
[----:B------:R-:W-:-:S08]  /*12f0*/  DFMA R6, -R20, R4, R8 ;  /* 0x000000041406722b */ /* 0x000fd00000000108 */
[----:B------:R-:W-:-:S10]  /*1300*/  DFMA R4, R28, R6, R4 ;  /* 0x000000061c04722b */ /* 0x000fd40000000004 */
[----:B------:R-:W-:-:S05]  /*1310*/  FFMA R0, RZ, R21, R5 ;  /* 0x00000015ff007223 */ /* 0x000fca0000000005 */
[----:B------:R-:W-:-:S13]  /*1320*/  FSETP.GT.AND P0, PT, |R0|, 1.469367938527859385e-39, PT ;  /* 0x001000000000780b */ /* 0x000fda0003f04200 */
[----:B------:R-:W-:Y:S05]  /*1330*/  @P0 BRA P1, `(.L_x_54) ;  /* 0x0000000000200947 */ /* 0x000fea0000800000 */
[----:B------:R-:W-:Y:S01]  /*1340*/  IMAD.MOV.U32 R32, RZ, RZ, R8 ;  /* 0x000000ffff207224 */ /* 0x000fe200078e0008 */
[----:B------:R-:W-:Y:S01]  /*1350*/  MOV R33, R9 ;  /* 0x0000000900217202 */ /* 0x000fe20000000f00 */
[----:B------:R-:W-:Y:S01]  /*1360*/  IMAD.MOV.U32 R30, RZ, RZ, R20 ;  /* 0x000000ffff1e7224 */ /* 0x000fe200078e0014 */
[----:B------:R-:W-:Y:S01]  /*1370*/  MOV R0, 0x13a0 ;  /* 0x000013a000007802 */ /* 0x000fe20000000f00 */
[----:B------:R-:W-:-:S07]  /*1380*/  IMAD.MOV.U32 R31, RZ, RZ, R21 ;  /* 0x000000ffff1f7224 */ /* 0x000fce00078e0015 */
[----:B------:R-:W-:Y:S05]  /*1390*/  CALL.REL.NOINC `($__internal_1_$__cuda_sm20_div_rn_f64_full) ;  /* 0x0000000400087944 */ /* 0x000fea0003c00000 */
[----:B------:R-:W-:Y:S02]  /*13a0*/  IMAD.MOV.U32 R4, RZ, RZ, R38 ;  /* 0x000000ffff047224 */ /* 0x000fe400078e0026 */
[----:B------:R-:W-:-:S07]  /*13b0*/  IMAD.MOV.U32 R5, RZ, RZ, R39 ;  /* 0x000000ffff057224 */ /* 0x000fce00078e0027 */
.L_x_54:
[----:B------:R-:W-:Y:S05]  /*13c0*/  BSYNC.RECONVERGENT B0 ;  /* 0x0000000000007941 */ /* 0x000fea0003800200 */
.L_x_53:
[----:B------:R-:W0:Y:S01]  /*13d0*/  MUFU.RCP64H R7, R27 ;  /* 0x0000001b00077308 */ /* 0x000e220000001800 */
[----:B------:R-:W-:Y:S01]  /*13e0*/  IMAD.MOV.U32 R6, RZ, RZ, 0x1 ;  /* 0x00000001ff067424 */ /* 0x000fe200078e00ff */
[----:B------:R-:W-:Y:S01]  /*13f0*/  FSETP.GEU.AND P1, PT, |R15|, 6.5827683646048100446e-37, PT ;  /* 0x036000000f00780b */ /* 0x000fe20003f2e200 */
[----:B------:R-:W-:Y:S04]  /*1400*/  BSSY.RECONVERGENT B0, `(.L_x_55) ;  /* 0x0000014000007945 */ /* 0x000fe80003800200 */
[----:B0-----:R-:W-:-:S08]  /*1410*/  DFMA R8, -R26, R6, 1 ;  /* 0x3ff000001a08742b */ /* 0x001fd00000000106 */
        /* <DEDUP_REMOVED lines=18> */
.L_x_56:
[----:B------:R-:W-:Y:S05]  /*1540*/  BSYNC.RECONVERGENT B0 ;  /* 0x0000000000007941 */ /* 0x000fea0003800200 */
.L_x_55:
        /* <DEDUP_REMOVED lines=20> */
[----:B------:R-:W-:Y:S05]  /*1690*/  CALL.REL.NOINC `($__internal_1_$__cuda_sm20_div_rn_f64_full) ;  /* 0x0000000000487944 */ /* 0x000fea0003c00000 */
[----:B------:R-:W-:Y:S01]  /*16a0*/  IMAD.MOV.U32 R8, RZ, RZ, R38 ;  /* 0x000000ffff087224 */ /* 0x000fe200078e0026 */
[----:B------:R-:W-:-:S07]  /*16b0*/  MOV R9, R39 ;  /* 0x0000002700097202 */ /* 0x000fce0000000f00 */
.L_x_58:
[----:B------:R-:W-:Y:S05]  /*16c0*/  BSYNC.RECONVERGENT B0 ;  /* 0x0000000000007941 */ /* 0x000fea0003800200 */
.L_x_57:
[-C--:B------:R-:W-:Y:S02]  /*16d0*/  DFMA R18, R6, R4.reuse, R18 ;  /* 0x000000040612722b */ /* 0x080fe40000000012 */
[----:B------:R-:W-:-:S11]  /*16e0*/  DFMA R16, R8, R4, R16 ;  /* 0x000000040810722b */ /* 0x000fd60000000010 */
.L_x_37:
[----:B------:R-:W-:Y:S05]  /*16f0*/  BSYNC.RECONVERGENT B7 ;  /* 0x0000000000077941 */ /* 0x000fea0003800200 */
.L_x_36:
[----:B------:R-:W-:-:S13]  /*1700*/  ISETP.GT.AND P0, PT, R2, -0x1, PT ;  /* 0xffffffff0200780c */ /* 0x000fda0003f04270 */
[----:B------:R-:W-:Y:S05]  /*1710*/  @P0 BRA `(.L_x_59) ;  /* 0xffffffec00a80947 */ /* 0x000fea000383ffff */
[----:B------:R-:W-:Y:S05]  /*1720*/  BSYNC.RECONVERGENT B6 ;  /* 0x0000000000067941 */ /* 0x000fea0003800200 */
.L_x_35:
[----:B0-----:R-:W0:Y:S01]  /*1730*/  LDC.64 R2, c[0x0][0x390] ;  /* 0x0000e400ff027b82 */ /* 0x001e220000000a00 */
[C---:B------:R-:W-:Y:S01]  /*1740*/  ISETP.GE.AND P0, PT, R24.reuse, 0x9840, PT ;  /* 0x000098401800780c */ /* 0x040fe20003f06270 */
[----:B------:R-:W-:Y:S02]  /*1750*/  VIADD R24, R24, 0x400 ;  /* 0x0000040018187836 */ /* 0x000fe40000000000 */
[----:B0-----:R-:W-:-:S05]  /*1760*/  IMAD.WIDE R22, R22, 0x8, R2 ;  /* 0x0000000816167825 */ /* 0x001fca00078e0202 */
[----:B------:R3:W-:Y:S04]  /*1770*/  STG.E.64 desc[UR36][R22.64], R18 ;  /* 0x0000001216007986 */ /* 0x0007e8000c101b24 */
[----:B------:R3:W-:Y:S01]  /*1780*/  STG.E.64 desc[UR36][R22.64+0x8], R16 ;  /* 0x0000081016007986 */ /* 0x0007e2000c101b24 */
[----:B------:R-:W-:Y:S05]  /*1790*/  @!P0 BRA `(.L_x_60) ;  /* 0xffffffec00708947 */ /* 0x000fea000383ffff */
[----:B------:R-:W-:Y:S05]  /*17a0*/  BSYNC.RECONVERGENT B9 ;  /* 0x0000000000097941 */ /* 0x000fea0003800200 */
.L_x_34:
[----:B------:R-:W-:Y:S05]  /*17b0*/  EXIT ;  /* 0x000000000000794d */ /* 0x000fea0003800000 */
        .weak           $__internal_1_$__cuda_sm20_div_rn_f64_full
        .type           $__internal_1_$__cuda_sm20_div_rn_f64_full,@function
        .size           $__internal_1_$__cuda_sm20_div_rn_f64_full,($__internal_2_$__cuda_sm20_dsqrt_rn_f64_mediumpath_v1 - $__internal_1_$__cuda_sm20_div_rn_f64_full)
$__internal_1_$__cuda_sm20_div_rn_f64_full:
[C---:B------:R-:W-:Y:S01]  /*17c0*/  FSETP.GEU.AND P0, PT, |R31|.reuse, 1.469367938527859385e-39, PT ;  /* 0x001000001f00780b */ /* 0x040fe20003f0e200 */
[----:B------:R-:W-:Y:S01]  /*17d0*/  IMAD.MOV.U32 R34, RZ, RZ, 0x1 ;  /* 0x00000001ff227424 */ /* 0x000fe200078e00ff */
[----:B------:R-:W-:Y:S01]  /*17e0*/  LOP3.LUT R28, R31, 0x800fffff, RZ, 0xc0, !PT ;  /* 0x800fffff1f1c7812 */ /* 0x000fe200078ec0ff */
[----:B------:R-:W-:Y:S01]  /*17f0*/  IMAD.MOV.U32 R42, RZ, RZ, 0x1ca00000 ;  /* 0x1ca00000ff2a7424 */ /* 0x000fe200078e00ff */
[C---:B------:R-:W-:Y:S01]  /*1800*/  FSETP.GEU.AND P2, PT, |R33|.reuse, 1.469367938527859385e-39, PT ;  /* 0x001000002100780b */ /* 0x040fe20003f4e200 */
[----:B------:R-:W-:Y:S01]  /*1810*/  BSSY.RECONVERGENT B1, `(.L_x_61) ;  /* 0x0000052000017945 */ /* 0x000fe20003800200 */
[----:B------:R-:W-:Y:S01]  /*1820*/  LOP3.LUT R29, R28, 0x3ff00000, RZ, 0xfc, !PT ;  /* 0x3ff000001c1d7812 */ /* 0x000fe200078efcff */
[----:B------:R-:W-:Y:S01]  /*1830*/  IMAD.MOV.U32 R28, RZ, RZ, R30 ;  /* 0x000000ffff1c7224 */ /* 0x000fe200078e001e */
[----:B------:R-:W-:Y:S02]  /*1840*/  LOP3.LUT R25, R33, 0x7ff00000, RZ, 0xc0, !PT ;  /* 0x7ff0000021197812 */ /* 0x000fe400078ec0ff */
[----:B------:R-:W-:-:S03]  /*1850*/  LOP3.LUT R44, R31, 0x7ff00000, RZ, 0xc0, !PT ;  /* 0x7ff000001f2c7812 */ /* 0x000fc600078ec0ff */
[----:B------:R-:W-:Y:S01]  /*1860*/  @!P0 DMUL R28, R30, 8.98846567431157953865e+307 ;  /* 0x7fe000001e1c8828 */ /* 0x000fe20000000000 */
[----:B------:R-:W-:-:S03]  /*1870*/  ISETP.GE.U32.AND P1, PT, R25, R44, PT ;  /* 0x0000002c1900720c */ /* 0x000fc60003f26070 */
[----:B------:R-:W-:Y:S02]  /*1880*/  @!P2 LOP3.LUT R36, R31, 0x7ff00000, RZ, 0xc0, !PT ;  /* 0x7ff000001f24a812 */ /* 0x000fe400078ec0ff */
[----:B------:R-:W0:Y:S02]  /*1890*/  MUFU.RCP64H R35, R29 ;  /* 0x0000001d00237308 */ /* 0x000e240000001800 */
[----:B------:R-:W-:Y:S02]  /*18a0*/  @!P2 ISETP.GE.U32.AND P3, PT, R25, R36, PT ;  /* 0x000000241900a20c */ /* 0x000fe40003f66070 */
[----:B------:R-:W-:Y:S02]  /*18b0*/  @!P0 LOP3.LUT R44, R29, 0x7ff00000, RZ, 0xc0, !PT ;  /* 0x7ff000001d2c8812 */ /* 0x000fe400078ec0ff */
[----:B------:R-:W-:-:S04]  /*18c0*/  @!P2 SEL R37, R42, 0x63400000, !P3 ;  /* 0x634000002a25a807 */ /* 0x000fc80005800000 */
[----:B------:R-:W-:-:S04]  /*18d0*/  @!P2 LOP3.LUT R40, R37, 0x80000000, R33, 0xf8, !PT ;  /* 0x800000002528a812 */ /* 0x000fc800078ef821 */
[----:B------:R-:W-:Y:S01]  /*18e0*/  @!P2 LOP3.LUT R41, R40, 0x100000, RZ, 0xfc, !PT ;  /* 0x001000002829a812 */ /* 0x000fe200078efcff */
[----:B------:R-:W-:Y:S01]  /*18f0*/  @!P2 IMAD.MOV.U32 R40, RZ, RZ, RZ ;  /* 0x000000ffff28a224 */ /* 0x000fe200078e00ff */
[----:B0-----:R-:W-:-:S08]  /*1900*/  DFMA R38, R34, -R28, 1 ;  /* 0x3ff000002226742b */ /* 0x001fd0000000081c */
[----:B------:R-:W-:-:S08]  /*1910*/  DFMA R38, R38, R38, R38 ;  /* 0x000000262626722b */ /* 0x000fd00000000026 */
[----:B------:R-:W-:Y:S01]  /*1920*/  DFMA R38, R34, R38, R34 ;  /* 0x000000262226722b */ /* 0x000fe20000000022 */
[----:B------:R-:W-:Y:S01]  /*1930*/  SEL R35, R42, 0x63400000, !P1 ;  /* 0x634000002a237807 */ /* 0x000fe20004800000 */
[----:B------:R-:W-:-:S03]  /*1940*/  IMAD.MOV.U32 R34, RZ, RZ, R32 ;  /* 0x000000ffff227224 */ /* 0x000fc600078e0020 */
[----:B------:R-:W-:-:S03]  /*1950*/  LOP3.LUT R35, R35, 0x800fffff, R33, 0xf8, !PT ;  /* 0x800fffff23237812 */ /* 0x000fc600078ef821 */
[----:B------:R-:W-:-:S03]  /*1960*/  DFMA R36, R38, -R28, 1 ;  /* 0x3ff000002624742b */ /* 0x000fc6000000081c */
[----:B------:R-:W-:-:S05]  /*1970*/  @!P2 DFMA R34, R34, 2, -R40 ;  /* 0x400000002222a82b */ /* 0x000fca0000000828 */
[----:B------:R-:W-:-:S08]  /*1980*/  DFMA R36, R38, R36, R38 ;  /* 0x000000242624722b */ /* 0x000fd00000000026 */
[----:B------:R-:W-:-:S08]  /*1990*/  DMUL R38, R36, R34 ;  /* 0x0000002224267228 */ /* 0x000fd00000000000 */
[----:B------:R-:W-:-:S08]  /*19a0*/  DFMA R40, R38, -R28, R34 ;  /* 0x8000001c2628722b */ /* 0x000fd00000000022 */
[----:B------:R-:W-:Y:S01]  /*19b0*/  DFMA R40, R36, R40, R38 ;  /* 0x000000282428722b */ /* 0x000fe20000000026 */
[----:B------:R-:W-:Y:S01]  /*19c0*/  IMAD.MOV.U32 R36, RZ, RZ, R25 ;  /* 0x000000ffff247224 */ /* 0x000fe200078e0019 */
[----:B------:R-:W-:-:S05]  /*19d0*/  @!P2 LOP3.LUT R36, R35, 0x7ff00000, RZ, 0xc0, !PT ;  /* 0x7ff000002324a812 */ /* 0x000fca00078ec0ff */
[----:B------:R-:W-:-:S05]  /*19e0*/  VIADD R37, R36, 0xffffffff ;  /* 0xffffffff24257836 */ /* 0x000fca0000000000 */
[----:B------:R-:W-:Y:S02]  /*19f0*/  ISETP.GT.U32.AND P0, PT, R37, 0x7feffffe, PT ;  /* 0x7feffffe2500780c */ /* 0x000fe40003f04070 */
[----:B------:R-:W-:-:S04]  /*1a00*/  IADD3 R37, PT, PT, R44, -0x1, RZ ;  /* 0xffffffff2c257810 */ /* 0x000fc80007ffe0ff */
[----:B------:R-:W-:-:S13]  /*1a10*/  ISETP.GT.U32.OR P0, PT, R37, 0x7feffffe, P0 ;  /* 0x7feffffe2500780c */ /* 0x000fda0000704470 */
[----:B------:R-:W-:Y:S05]  /*1a20*/  @P0 BRA `(.L_x_62) ;  /* 0x00000000006c0947 */ /* 0x000fea0003800000 */
[----:B------:R-:W-:-:S04]  /*1a30*/  LOP3.LUT R36, R31, 0x7ff00000, RZ, 0xc0, !PT ;  /* 0x7ff000001f247812 */ /* 0x000fc800078ec0ff */
[CC--:B------:R-:W-:Y:S02]  /*1a40*/  VIADDMNMX R32, R25.reuse, -R36.reuse, 0xb9600000, !PT ;  /* 0xb960000019207446 */ /* 0x0c0fe40007800924 */
[----:B------:R-:W-:Y:S02]  /*1a50*/  ISETP.GE.U32.AND P0, PT, R25, R36, PT ;  /* 0x000000241900720c */ /* 0x000fe40003f06070 */
[----:B------:R-:W-:Y:S01]  /*1a60*/  VIMNMX R25, PT, PT, R32, 0x46a00000, PT ;  /* 0x46a0000020197848 */ /* 0x000fe20003fe0100 */
[----:B------:R-:W-:Y:S01]  /*1a70*/  IMAD.MOV.U32 R32, RZ, RZ, RZ ;  /* 0x000000ffff207224 */ /* 0x000fe200078e00ff */
[----:B------:R-:W-:-:S05]  /*1a80*/  SEL R42, R42, 0x63400000, !P0 ;  /* 0x634000002a2a7807 */ /* 0x000fca0004000000 */
[----:B------:R-:W-:-:S04]  /*1a90*/  IMAD.IADD R25, R25, 0x1, -R42 ;  /* 0x0000000119197824 */ /* 0x000fc800078e0a2a */
[----:B------:R-:W-:-:S06]  /*1aa0*/  VIADD R33, R25, 0x7fe00000 ;  /* 0x7fe0000019217836 */ /* 0x000fcc0000000000 */
[----:B------:R-:W-:-:S10]  /*1ab0*/  DMUL R38, R40, R32 ;  /* 0x0000002028267228 */ /* 0x000fd40000000000 */
[----:B------:R-:W-:-:S13]  /*1ac0*/  FSETP.GTU.AND P0, PT, |R39|, 1.469367938527859385e-39, PT ;  /* 0x001000002700780b */ /* 0x000fda0003f0c200 */
[----:B------:R-:W-:Y:S05]  /*1ad0*/  @P0 BRA `(.L_x_63) ;  /* 0x0000000000940947 */ /* 0x000fea0003800000 */
[----:B------:R-:W-:Y:S01]  /*1ae0*/  DFMA R28, R40, -R28, R34 ;  /* 0x8000001c281c722b */ /* 0x000fe20000000022 */
[----:B------:R-:W-:-:S09]  /*1af0*/  IMAD.MOV.U32 R32, RZ, RZ, RZ ;  /* 0x000000ffff207224 */ /* 0x000fd200078e00ff */
[C---:B------:R-:W-:Y:S02]  /*1b00*/  FSETP.NEU.AND P0, PT, R29.reuse, RZ, PT ;  /* 0x000000ff1d00720b */ /* 0x040fe40003f0d000 */
[----:B------:R-:W-:-:S04]  /*1b10*/  LOP3.LUT R31, R29, 0x80000000, R31, 0x48, !PT ;  /* 0x800000001d1f7812 */ /* 0x000fc800078e481f */
[----:B------:R-:W-:-:S07]  /*1b20*/  LOP3.LUT R33, R31, R33, RZ, 0xfc, !PT ;  /* 0x000000211f217212 */ /* 0x000fce00078efcff */
[----:B------:R-:W-:Y:S05]  /*1b30*/  @!P0 BRA `(.L_x_63) ;  /* 0x00000000007c8947 */ /* 0x000fea0003800000 */
[----:B------:R-:W-:Y:S01]  /*1b40*/  IMAD.MOV R29, RZ, RZ, -R25 ;  /* 0x000000ffff1d7224 */ /* 0x000fe200078e0a19 */
[----:B------:R-:W-:Y:S01]  /*1b50*/  DMUL.RP R32, R40, R32 ;  /* 0x0000002028207228 */ /* 0x000fe20000008000 */
[----:B------:R-:W-:Y:S01]  /*1b60*/  IMAD.MOV.U32 R28, RZ, RZ, RZ ;  /* 0x000000ffff1c7224 */ /* 0x000fe200078e00ff */
[----:B------:R-:W-:-:S05]  /*1b70*/  IADD3 R25, PT, PT, -R25, -0x43300000, RZ ;  /* 0xbcd0000019197810 */ /* 0x000fca0007ffe1ff */
[----:B------:R-:W-:-:S03]  /*1b80*/  DFMA R28, R38, -R28, R40 ;  /* 0x8000001c261c722b */ /* 0x000fc60000000028 */
[----:B------:R-:W-:-:S07]  /*1b90*/  LOP3.LUT R31, R33, R31, RZ, 0x3c, !PT ;  /* 0x0000001f211f7212 */ /* 0x000fce00078e3cff */
[----:B------:R-:W-:-:S04]  /*1ba0*/  FSETP.NEU.AND P0, PT, |R29|, R25, PT ;  /* 0x000000191d00720b */ /* 0x000fc80003f0d200 */
[----:B------:R-:W-:Y:S02]  /*1bb0*/  FSEL R38, R32, R38, !P0 ;  /* 0x0000002620267208 */ /* 0x000fe40004000000 */
[----:B------:R-:W-:Y:S01]  /*1bc0*/  FSEL R39, R31, R39, !P0 ;  /* 0x000000271f277208 */ /* 0x000fe20004000000 */
[----:B------:R-:W-:Y:S06]  /*1bd0*/  BRA `(.L_x_63) ;  /* 0x0000000000547947 */ /* 0x000fec0003800000 */
.L_x_62:
[----:B------:R-:W-:-:S14]  /*1be0*/  DSETP.NAN.AND P0, PT, R32, R32, PT ;  /* 0x000000202000722a */ /* 0x000fdc0003f08000 */
[----:B------:R-:W-:Y:S05]  /*1bf0*/  @P0 BRA `(.L_x_64) ;  /* 0x0000000000440947 */ /* 0x000fea0003800000 */
[----:B------:R-:W-:-:S14]  /*1c00*/  DSETP.NAN.AND P0, PT, R30, R30, PT ;  /* 0x0000001e1e00722a */ /* 0x000fdc0003f08000 */
[----:B------:R-:W-:Y:S05]  /*1c10*/  @P0 BRA `(.L_x_65) ;  /* 0x0000000000300947 */ /* 0x000fea0003800000 */
[----:B------:R-:W-:Y:S01]  /*1c20*/  ISETP.NE.AND P0, PT, R36, R44, PT ;  /* 0x0000002c2400720c */ /* 0x000fe20003f05270 */
[----:B------:R-:W-:Y:S02]  /*1c30*/  IMAD.MOV.U32 R38, RZ, RZ, 0x0 ;  /* 0x00000000ff267424 */ /* 0x000fe400078e00ff */
[----:B------:R-:W-:-:S10]  /*1c40*/  IMAD.MOV.U32 R39, RZ, RZ, -0x80000 ;  /* 0xfff80000ff277424 */ /* 0x000fd400078e00ff */
[----:B------:R-:W-:Y:S05]  /*1c50*/  @!P0 BRA `(.L_x_63) ;  /* 0x0000000000348947 */ /* 0x000fea0003800000 */
[----:B------:R-:W-:Y:S02]  /*1c60*/  ISETP.NE.AND P0, PT, R36, 0x7ff00000, PT ;  /* 0x7ff000002400780c */ /* 0x000fe40003f05270 */
[----:B------:R-:W-:Y:S02]  /*1c70*/  LOP3.LUT R39, R33, 0x80000000, R31, 0x48, !PT ;  /* 0x8000000021277812 */ /* 0x000fe400078e481f */
[----:B------:R-:W-:-:S13]  /*1c80*/  ISETP.EQ.OR P0, PT, R44, RZ, !P0 ;  /* 0x000000ff2c00720c */ /* 0x000fda0004702670 */
[----:B------:R-:W-:Y:S02]  /*1c90*/  @P0 LOP3.LUT R25, R39, 0x7ff00000, RZ, 0xfc, !PT ;  /* 0x7ff0000027190812 */ /* 0x000fe400078efcff */
[----:B------:R-:W-:Y:S01]  /*1ca0*/  @!P0 MOV R38, RZ ;  /* 0x000000ff00268202 */ /* 0x000fe20000000f00 */
[----:B------:R-:W-:Y:S02]  /*1cb0*/  @P0 IMAD.MOV.U32 R38, RZ, RZ, RZ ;  /* 0x000000ffff260224 */ /* 0x000fe400078e00ff */
[----:B------:R-:W-:Y:S01]  /*1cc0*/  @P0 IMAD.MOV.U32 R39, RZ, RZ, R25 ;  /* 0x000000ffff270224 */ /* 0x000fe200078e0019 */
[----:B------:R-:W-:Y:S06]  /*1cd0*/  BRA `(.L_x_63) ;  /* 0x0000000000147947 */ /* 0x000fec0003800000 */
.L_x_65:
[----:B------:R-:W-:Y:S01]  /*1ce0*/  LOP3.LUT R39, R31, 0x80000, RZ, 0xfc, !PT ;  /* 0x000800001f277812 */ /* 0x000fe200078efcff */
[----:B------:R-:W-:Y:S01]  /*1cf0*/  IMAD.MOV.U32 R38, RZ, RZ, R30 ;  /* 0x000000ffff267224 */ /* 0x000fe200078e001e */
[----:B------:R-:W-:Y:S06]  /*1d00*/  BRA `(.L_x_63) ;  /* 0x0000000000087947 */ /* 0x000fec0003800000 */
.L_x_64:
[----:B------:R-:W-:Y:S01]  /*1d10*/  LOP3.LUT R39, R33, 0x80000, RZ, 0xfc, !PT ;  /* 0x0008000021277812 */ /* 0x000fe200078efcff */
[----:B------:R-:W-:-:S07]  /*1d20*/  IMAD.MOV.U32 R38, RZ, RZ, R32 ;  /* 0x000000ffff267224 */ /* 0x000fce00078e0020 */
.L_x_63:
[----:B------:R-:W-:Y:S05]  /*1d30*/  BSYNC.RECONVERGENT B1 ;  /* 0x0000000000017941 */ /* 0x000fea0003800200 */
.L_x_61:
[----:B------:R-:W-:Y:S02]  /*1d40*/  IMAD.MOV.U32 R28, RZ, RZ, R0 ;  /* 0x000000ffff1c7224 */ /* 0x000fe400078e0000 */
[----:B------:R-:W-:-:S04]  /*1d50*/  IMAD.MOV.U32 R29, RZ, RZ, 0x0 ;  /* 0x00000000ff1d7424 */ /* 0x000fc800078e00ff */
[----:B------:R-:W-:Y:S05]  /*1d60*/  RET.REL.NODEC R28 `(_Z16computeForcesGpuPdS_S_S_ib) ;  /* 0xffffffe01ca47950 */ /* 0x000fea0003c3ffff */
        .weak           $__internal_2_$__cuda_sm20_dsqrt_rn_f64_mediumpath_v1
        .type           $__internal_2_$__cuda_sm20_dsqrt_rn_f64_mediumpath_v1,@function
        .size           $__internal_2_$__cuda_sm20_dsqrt_rn_f64_mediumpath_v1,(.L_x_118 - $__internal_2_$__cuda_sm20_dsqrt_rn_f64_mediumpath_v1)
$__internal_2_$__cuda_sm20_dsqrt_rn_f64_mediumpath_v1:
[----:B------:R-:W-:Y:S01]  /*1d70*/  ISETP.GE.U32.AND P1, PT, R32, -0x3400000, PT ;  /* 0xfcc000002000780c */ /* 0x000fe20003f26070 */
[----:B------:R-:W-:Y:S01]  /*1d80*/  BSSY.RECONVERGENT B1, `(.L_x_66) ;  /* 0x0000028000017945 */ /* 0x000fe20003800200 */
[----:B------:R-:W-:Y:S01]  /*1d90*/  IMAD.MOV.U32 R32, RZ, RZ, R26 ;  /* 0x000000ffff207224 */ /* 0x000fe200078e001a */
[----:B------:R-:W-:Y:S01]  /*1da0*/  MOV R33, R27 ;  /* 0x0000001b00217202 */ /* 0x000fe20000000f00 */
[----:B------:R-:W-:Y:S02]  /*1db0*/  IMAD.MOV.U32 R35, RZ, RZ, R37 ;  /* 0x000000ffff237224 */ /* 0x000fe400078e0025 */
[----:B------:R-:W-:Y:S02]  /*1dc0*/  IMAD.MOV.U32 R26, RZ, RZ, R20 ;  /* 0x000000ffff1a7224 */ /* 0x000fe400078e0014 */
[----:B------:R-:W-:-:S05]  /*1dd0*/  IMAD.MOV.U32 R27, RZ, RZ, R21 ;  /* 0x000000ffff1b7224 */ /* 0x000fca00078e0015 */
[----:B------:R-:W-:Y:S05]  /*1de0*/  @!P1 BRA `(.L_x_67) ;  /* 0x0000000000209947 */ /* 0x000fea0003800000 */
[----:B------:R-:W-:-:S10]  /*1df0*/  DFMA.RM R34, R32, R34, R30 ;  /* 0x000000222022722b */ /* 0x000fd4000000401e */
[----:B------:R-:W-:-:S05]  /*1e00*/  IADD3 R30, P1, PT, R34, 0x1, RZ ;  /* 0x00000001221e7810 */ /* 0x000fca0007f3e0ff */
[----:B------:R-:W-:-:S06]  /*1e10*/  IMAD.X R31, RZ, RZ, R35, P1 ;  /* 0x000000ffff1f7224 */ /* 0x000fcc00008e0623 */
[----:B------:R-:W-:-:S08]  /*1e20*/  DFMA.RP R26, -R34, R30, R26 ;  /* 0x0000001e221a722b */ /* 0x000fd0000000811a */
[----:B------:R-:W-:-:S06]  /*1e30*/  DSETP.GT.AND P1, PT, R26, RZ, PT ;  /* 0x000000ff1a00722a */ /* 0x000fcc0003f24000 */
[----:B------:R-:W-:Y:S02]  /*1e40*/  FSEL R30, R30, R34, P1 ;  /* 0x000000221e1e7208 */ /* 0x000fe40000800000 */
[----:B------:R-:W-:Y:S01]  /*1e50*/  FSEL R31, R31, R35, P1 ;  /* 0x000000231f1f7208 */ /* 0x000fe20000800000 */
[----:B------:R-:W-:Y:S06]  /*1e60*/  BRA `(.L_x_68) ;  /* 0x0000000000647947 */ /* 0x000fec0003800000 */
.L_x_67:
[----:B------:R-:W-:-:S14]  /*1e70*/  DSETP.NE.AND P1, PT, R26, RZ, PT ;  /* 0x000000ff1a00722a */ /* 0x000fdc0003f25000 */
[----:B------:R-:W-:Y:S05]  /*1e80*/  @!P1 BRA `(.L_x_69) ;  /* 0x0000000000589947 */ /* 0x000fea0003800000 */
[----:B------:R-:W-:-:S13]  /*1e90*/  ISETP.GE.AND P1, PT, R27, RZ, PT ;  /* 0x000000ff1b00720c */ /* 0x000fda0003f26270 */
[----:B------:R-:W-:Y:S02]  /*1ea0*/  @!P1 IMAD.MOV.U32 R30, RZ, RZ, 0x0 ;  /* 0x00000000ff1e9424 */ /* 0x000fe400078e00ff */
[----:B------:R-:W-:Y:S01]  /*1eb0*/  @!P1 IMAD.MOV.U32 R31, RZ, RZ, -0x80000 ;  /* 0xfff80000ff1f9424 */ /* 0x000fe200078e00ff */
[----:B------:R-:W-:Y:S06]  /*1ec0*/  @!P1 BRA `(.L_x_68) ;  /* 0x00000000004c9947 */ /* 0x000fec0003800000 */
[----:B------:R-:W-:-:S13]  /*1ed0*/  ISETP.GT.AND P1, PT, R27, 0x7fefffff, PT ;  /* 0x7fefffff1b00780c */ /* 0x000fda0003f24270 */
[----:B------:R-:W-:Y:S05]  /*1ee0*/  @P1 BRA `(.L_x_69) ;  /* 0x0000000000401947 */ /* 0x000fea0003800000 */
[----:B------:R-:W-:Y:S01]  /*1ef0*/  DMUL R26, R26, 8.11296384146066816958e+31 ;  /* 0x469000001a1a7828 */ /* 0x000fe20000000000 */
[----:B------:R-:W-:Y:S01]  /*1f00*/  IMAD.MOV.U32 R30, RZ, RZ, RZ ;  /* 0x000000ffff1e7224 */ /* 0x000fe200078e00ff */
[----:B------:R-:W-:Y:S01]  /*1f10*/  MOV R35, 0x3fd80000 ;  /* 0x3fd8000000237802 */ /* 0x000fe20000000f00 */
[----:B------:R-:W-:-:S03]  /*1f20*/  IMAD.MOV.U32 R34, RZ, RZ, 0x0 ;  /* 0x00000000ff227424 */ /* 0x000fc600078e00ff */
[----:B------:R-:W0:Y:S02]  /*1f30*/  MUFU.RSQ64H R31, R27 ;  /* 0x0000001b001f7308 */ /* 0x000e240000001c00 */
[----:B0-----:R-:W-:-:S08]  /*1f40*/  DMUL R32, R30, R30 ;  /* 0x0000001e1e207228 */ /* 0x001fd00000000000 */
[----:B------:R-:W-:-:S08]  /*1f50*/  DFMA R32, R26, -R32, 1 ;  /* 0x3ff000001a20742b */ /* 0x000fd00000000820 */
[----:B------:R-:W-:Y:S02]  /*1f60*/  DFMA R34, R32, R34, 0.5 ;  /* 0x3fe000002022742b */ /* 0x000fe40000000022 */
[----:B------:R-:W-:-:S08]  /*1f70*/  DMUL R32, R30, R32 ;  /* 0x000000201e207228 */ /* 0x000fd00000000000 */
[----:B------:R-:W-:-:S08]  /*1f80*/  DFMA R32, R34, R32, R30 ;  /* 0x000000202220722b */ /* 0x000fd0000000001e */
[----:B------:R-:W-:Y:S02]  /*1f90*/  DMUL R30, R26, R32 ;  /* 0x000000201a1e7228 */ /* 0x000fe40000000000 */
[----:B------:R-:W-:-:S06]  /*1fa0*/  VIADD R33, R33, 0xfff00000 ;  /* 0xfff0000021217836 */ /* 0x000fcc0000000000 */
[----:B------:R-:W-:-:S08]  /*1fb0*/  DFMA R34, R30, -R30, R26 ;  /* 0x8000001e1e22722b */ /* 0x000fd0000000001a */
[----:B------:R-:W-:-:S10]  /*1fc0*/  DFMA R30, R32, R34, R30 ;  /* 0x00000022201e722b */ /* 0x000fd4000000001e */
[----:B------:R-:W-:Y:S01]  /*1fd0*/  VIADD R31, R31, 0xfcb00000 ;  /* 0xfcb000001f1f7836 */ /* 0x000fe20000000000 */
[----:B------:R-:W-:Y:S06]  /*1fe0*/  BRA `(.L_x_68) ;  /* 0x0000000000047947 */ /* 0x000fec0003800000 */
.L_x_69:
[----:B------:R-:W-:-:S11]  /*1ff0*/  DADD R30, R26, R26 ;  /* 0x000000001a1e7229 */ /* 0x000fd6000000001a */
.L_x_68:
[----:B------:R-:W-:Y:S05]  /*2000*/  BSYNC.RECONVERGENT B1 ;  /* 0x0000000000017941 */ /* 0x000fea0003800200 */
.L_x_66:
[----:B------:R-:W-:Y:S02]  /*2010*/  IMAD.MOV.U32 R26, RZ, RZ, R0 ;  /* 0x000000ffff1a7224 */ /* 0x000fe400078e0000 */
[----:B------:R-:W-:Y:S02]  /*2020*/  IMAD.MOV.U32 R27, RZ, RZ, 0x0 ;  /* 0x00000000ff1b7424 */ /* 0x000fe400078e00ff */
[----:B------:R-:W-:Y:S02]  /*2030*/  IMAD.MOV.U32 R38, RZ, RZ, R30 ;  /* 0x000000ffff267224 */ /* 0x000fe400078e001e */
[----:B------:R-:W-:Y:S01]  /*2040*/  IMAD.MOV.U32 R39, RZ, RZ, R31 ;  /* 0x000000ffff277224 */ /* 0x000fe200078e001f */
[----:B------:R-:W-:Y:S06]  /*2050*/  RET.REL.NODEC R26 `(_Z16computeForcesGpuPdS_S_S_ib) ;  /* 0xffffffdc1ae87950 */ /* 0x000fec0003c3ffff */
.L_x_70:
        /* <DEDUP_REMOVED lines=10> */
.L_x_118:


//--------------------- .text._Z20initializeVectorsGpuPdddP17curandStateXORWOW --------------------------
	.section	.text._Z20initializeVectorsGpuPdddP17curandStateXORWOW,"ax",@progbits
	.align	128
        .global         _Z20initializeVectorsGpuPdddP17curandStateXORWOW
        .type           _Z20initializeVectorsGpuPdddP17curandStateXORWOW,@function
        .size           _Z20initializeVectorsGpuPdddP17curandStateXORWOW,(.L_x_119 - _Z20initializeVectorsGpuPdddP17curandStateXORWOW)
        .other          _Z20initializeVectorsGpuPdddP17curandStateXORWOW,@"STO_CUDA_ENTRY STV_DEFAULT"
_Z20initializeVectorsGpuPdddP17curandStateXORWOW:
.text._Z20initializeVectorsGpuPdddP17curandStateXORWOW:
[----:B------:R-:W-:Y:S01]  /*0000*/  LDC R1, c[0x0][0x37c] ;  /* 0x0000df00ff017b82 */ /* 0x000fe20000000800 */
[----:B------:R-:W0:Y:S07]  /*0010*/  S2R R3, SR_TID.X ;  /* 0x0000000000037919 */ /* 0x000e2e0000002100 */
[----:B------:R-:W0:Y:S08]  /*0020*/  S2UR UR4, SR_CTAID.X ;  /* 0x00000000000479c3 */ /* 0x000e300000002500 */
[----:B------:R-:W0:Y:S02]  /*0030*/  LDC R2, c[0x0][0x360] ;  /* 0x0000d800ff027b82 */ /* 0x000e240000000800 */
[----:B0-----:R-:W-:-:S05]  /*0040*/  IMAD R2, R2, UR4, R3 ;  /* 0x0000000402027c24 */ /* 0x001fca000f8e0203 */
[----:B------:R-:W-:-:S13]  /*0050*/  ISETP.GT.AND P0, PT, R2, 0x9c3f, PT ;  /* 0x00009c3f0200780c */ /* 0x000fda0003f04270 */
[----:B------:R-:W-:Y:S05]  /*0060*/  @P0 EXIT ;  /* 0x000000000000094d */ /* 0x000fea0003800000 */
[----:B------:R-:W0:Y:S01]  /*0070*/  LDC.64 R6, c[0x0][0x390] ;  /* 0x0000e400ff067b82 */ /* 0x000e220000000a00 */
[----:B------:R-:W1:Y:S07]  /*0080*/  LDCU.64 UR8, c[0x0][0x358] ;  /* 0x00006b00ff0877ac */ /* 0x000e6e0008000a00 */
[----:B------:R-:W2:Y:S01]  /*0090*/  LDC.64 R4, c[0x0][0x388] ;  /* 0x0000e200ff047b82 */ /* 0x000ea20000000a00 */
[----:B0-----:R-:W-:-:S06]  /*00a0*/  DSETP.GT.AND P0, PT, R6, RZ, PT ;  /* 0x000000ff0600722a */ /* 0x001fcc0003f04000 */
[----:B--2---:R-:W-:-:S14]  /*00b0*/  DSETP.LEU.OR P0, PT, R4, RZ, !P0 ;  /* 0x000000ff0400722a */ /* 0x004fdc000470b400 */
[----:B-1----:R-:W-:Y:S05]  /*00c0*/  @P0 BRA `(.L_x_71) ;  /* 0x0000001800f00947 */ /* 0x002fea0003800000 */
[----:B------:R-:W0:Y:S01]  /*00d0*/  LDCU.64 UR14, c[0x0][0x388] ;  /* 0x00007100ff0e77ac */ /* 0x000e220008000a00 */
[----:B------:R-:W-:Y:S01]  /*00e0*/  DMUL R4, R4, 1.80143985094819840000e+16 ;  /* 0x4350000004047828 */ /* 0x000fe20000000000 */
[----:B------:R-:W-:Y:S01]  /*00f0*/  MOV R8, 0x0 ;  /* 0x0000000000087802 */ /* 0x000fe20000000f00 */
[----:B------:R-:W-:Y:S01]  /*0100*/  DMUL R6, R6, 1.80143985094819840000e+16 ;  /* 0x4350000006067828 */ /* 0x000fe20000000000 */
[----:B------:R-:W1:Y:S01]  /*0110*/  LDCU.64 UR18, c[0x0][0x390] ;  /* 0x00007200ff1277ac */ /* 0x000e620008000a00 */
[----:B------:R-:W-:Y:S01]  /*0120*/  IMAD.MOV.U32 R9, RZ, RZ, 0x7ff00000 ;  /* 0x7ff00000ff097424 */ /* 0x000fe200078e00ff */
[----:B------:R-:W-:Y:S01]  /*0130*/  BSSY.RECONVERGENT B0, `(.L_x_72) ;  /* 0x00001b4000007945 */ /* 0x000fe20003800200 */
[----:B------:R-:W-:-:S04]  /*0140*/  IMAD.SHL.U32 R0, R2, 0x2, RZ ;  /* 0x0000000202007824 */ /* 0x000fc800078e00ff */
[----:B------:R-:W-:Y:S02]  /*0150*/  R2UR UR12, R4 ;  /* 0x00000000040c72ca */ /* 0x000fe400000e0000 */
[----:B------:R-:W-:Y:S02]  /*0160*/  R2UR UR13, R5 ;  /* 0x00000000050d72ca */ /* 0x000fe400000e0000 */
[----:B------:R-:W-:Y:S02]  /*0170*/  R2UR UR6, R6 ;  /* 0x00000000060672ca */ /* 0x000fe400000e0000 */
[----:B------:R-:W-:Y:S01]  /*0180*/  R2UR UR7, R7 ;  /* 0x00000000070772ca */ /* 0x000fe200000e0000 */
[----:B0-----:R-:W-:Y:S02]  /*0190*/  UISETP.GE.AND UP1, UPT, UR15, 0x100000, UPT ;  /* 0x001000000f00788c */ /* 0x001fe4000bf26270 */
[----:B-1----:R-:W-:-:S04]  /*01a0*/  UISETP.GE.AND UP0, UPT, UR19, 0x100000, UPT ;  /* 0x001000001300788c */ /* 0x002fc8000bf06270 */
[----:B------:R-:W-:Y:S01]  /*01b0*/  IMAD.U32 R4, RZ, RZ, UR12 ;  /* 0x0000000cff047e24 */ /* 0x000fe2000f8e00ff */
[----:B------:R-:W-:Y:S01]  /*01c0*/  PLOP3.LUT P0, PT, PT, PT, UP1, 0x80, 0x8 ;  /* 0x000000000008781c */ /* 0x000fe20003f0f018 */
[----:B------:R-:W-:Y:S01]  /*01d0*/  IMAD.U32 R5, RZ, RZ, UR13 ;  /* 0x0000000dff057e24 */ /* 0x000fe2000f8e00ff */
[----:B------:R-:W-:Y:S02]  /*01e0*/  USEL UR4, UR13, UR15, !UP1 ;  /* 0x0000000f0d047287 */ /* 0x000fe4000c800000 */
[----:B------:R-:W-:Y:S01]  /*01f0*/  FSEL R6, R4, UR14, !P0 ;  /* 0x0000000e04067c08 */ /* 0x000fe2000c000000 */
[----:B------:R-:W-:Y:S01]  /*0200*/  IMAD.U32 R4, RZ, RZ, UR6 ;  /* 0x00000006ff047e24 */ /* 0x000fe2000f8e00ff */
[----:B------:R-:W-:Y:S01]  /*0210*/  FSEL R7, R5, UR15, !P0 ;  /* 0x0000000f05077c08 */ /* 0x000fe2000c000000 */
[----:B------:R-:W-:Y:S01]  /*0220*/  IMAD.U32 R5, RZ, RZ, UR7 ;  /* 0x00000007ff057e24 */ /* 0x000fe2000f8e00ff */
[----:B------:R-:W-:Y:S01]  /*0230*/  PLOP3.LUT P0, PT, PT, PT, UP0, 0x80, 0x8 ;  /* 0x000000000008781c */ /* 0x000fe20003f0f008 */
[----:B------:R-:W-:-:S02]  /*0240*/  USEL UR5, UR7, UR19, !UP0 ;  /* 0x0000001307057287 */ /* 0x000fc4000c000000 */
[----:B------:R-:W-:Y:S01]  /*0250*/  USEL UR10, UR12, UR14, !UP1 ;  /* 0x0000000e0c0a7287 */ /* 0x000fe2000c800000 */
[----:B------:R-:W-:Y:S01]  /*0260*/  FSEL R10, R4, UR18, !P0 ;  /* 0x00000012040a7c08 */ /* 0x000fe2000c000000 */
[-C--:B------:R-:W-:Y:S01]  /*0270*/  DFMA R12, R6, R8.reuse, +INF ;  /* 0x7ff00000060c742b */ /* 0x080fe20000000008 */
[----:B------:R-:W-:Y:S01]  /*0280*/  FSEL R11, R5, UR19, !P0 ;  /* 0x00000013050b7c08 */ /* 0x000fe2000c000000 */
[----:B------:R-:W-:Y:S01]  /*0290*/  USEL UR11, UR6, UR18, !UP0 ;  /* 0x00000012060b7287 */ /* 0x000fe2000c000000 */
[----:B------:R-:W0:Y:S01]  /*02a0*/  LDC.64 R4, c[0x0][0x380] ;  /* 0x0000e000ff047b82 */ /* 0x000e220000000a00 */
[----:B------:R-:W-:Y:S01]  /*02b0*/  UIADD3 UR12, UPT, UPT, UR4, -0x1, URZ ;  /* 0xffffffff040c7890 */ /* 0x000fe2000fffe0ff */
[----:B------:R-:W-:Y:S01]  /*02c0*/  LOP3.LUT P0, RZ, R7, 0x7fffffff, RZ, 0xc0, !PT ;  /* 0x7fffffff07ff7812 */ /* 0x000fe2000780c0ff */
[----:B------:R-:W-:Y:S01]  /*02d0*/  USHF.R.U32.HI UR16, URZ, 0x14, UR4 ;  /* 0x00000014ff107899 */ /* 0x000fe20008011604 */
[----:B------:R-:W-:Y:S01]  /*02e0*/  DFMA R8, R10, R8, +INF ;  /* 0x7ff000000a08742b */ /* 0x000fe20000000008 */
[----:B------:R-:W-:Y:S01]  /*02f0*/  ULEA.HI UR13, UR4, 0xfffffbcb, URZ, 0xc ;  /* 0xfffffbcb040d7891 */ /* 0x000fe2000f8f60ff */
[----:B------:R-:W-:Y:S01]  /*0300*/  LOP3.LUT P1, RZ, R11, 0x7fffffff, RZ, 0xc0, !PT ;  /* 0x7fffffff0bff7812 */ /* 0x000fe2000782c0ff */
[----:B------:R-:W-:Y:S01]  /*0310*/  UIADD3 UR14, UPT, UPT, UR5, -0x1, URZ ;  /* 0xffffffff050e7890 */ /* 0x000fe2000fffe0ff */
[----:B------:R-:W-:Y:S01]  /*0320*/  FSEL R6, R12, RZ, P0 ;  /* 0x000000ff0c067208 */ /* 0x000fe20000000000 */
[----:B------:R-:W-:Y:S01]  /*0330*/  USHF.R.U32.HI UR6, URZ, 0x14, UR5 ;  /* 0x00000014ff067899 */ /* 0x000fe20008011605 */
[----:B------:R-:W-:Y:S01]  /*0340*/  FSEL R7, R13, -QNAN , P0 ;  /* 0xfff000000d077808 */ /* 0x000fe20000000000 */
[----:B------:R-:W-:-:S02]  /*0350*/  ULEA.HI UR15, UR5, 0xfffffbcb, URZ, 0xc ;  /* 0xfffffbcb050f7891 */ /* 0x000fc4000f8f60ff */
[----:B------:R-:W-:Y:S01]  /*0360*/  ULOP3.LUT UR4, UR4, 0xfffff, URZ, 0xc0, !UPT ;  /* 0x000fffff04047892 */ /* 0x000fe2000f8ec0ff */
[----:B------:R-:W-:Y:S01]  /*0370*/  FSEL R8, R8, RZ, P1 ;  /* 0x000000ff08087208 */ /* 0x000fe20000800000 */
[----:B------:R-:W-:Y:S01]  /*0380*/  ULOP3.LUT UR5, UR5, 0xfffff, URZ, 0xc0, !UPT ;  /* 0x000fffff05057892 */ /* 0x000fe2000f8ec0ff */
[----:B------:R-:W-:Y:S01]  /*0390*/  FSEL R9, R9, -QNAN , P1 ;  /* 0xfff0000009097808 */ /* 0x000fe20000800000 */
[----:B------:R-:W-:Y:S02]  /*03a0*/  ULOP3.LUT UR4, UR4, 0x3ff00000, URZ, 0xfc, !UPT ;  /* 0x3ff0000004047892 */ /* 0x000fe4000f8efcff */
[----:B------:R-:W-:Y:S02]  /*03b0*/  ULOP3.LUT UR5, UR5, 0x3ff00000, URZ, 0xfc, !UPT ;  /* 0x3ff0000005057892 */ /* 0x000fe4000f8efcff */
[----:B------:R-:W-:Y:S02]  /*03c0*/  @UP1 UIADD3 UR13, UPT, UPT, UR16, -0x3ff, URZ ;  /* 0xfffffc01100d1890 */ /* 0x000fe4000fffe0ff */
[----:B------:R-:W-:-:S02]  /*03d0*/  @UP0 UIADD3 UR15, UPT, UPT, UR6, -0x3ff, URZ ;  /* 0xfffffc01060f0890 */ /* 0x000fc4000fffe0ff */
[----:B------:R-:W-:Y:S02]  /*03e0*/  UIADD3 UR16, UPT, UPT, UR4, -0x100000, URZ ;  /* 0xfff0000004107890 */ /* 0x000fe4000fffe0ff */
[----:B------:R-:W-:-:S12]  /*03f0*/  UIADD3 UR17, UPT, UPT, UR5, -0x100000, URZ ;  /* 0xfff0000005117890 */ /* 0x000fd8000fffe0ff */
.L_x_85:
[----:B-1----:R-:W1:Y:S02]  /*0400*/  LDC.64 R12, c[0x0][0x398] ;  /* 0x0000e600ff0c7b82 */ /* 0x002e640000000a00 */
[----:B-1----:R-:W-:-:S05]  /*0410*/  IMAD.WIDE R12, R2, 0x30, R12 ;  /* 0x00000030020c7825 */ /* 0x002fca00078e020c */
[----:B------:R-:W2:Y:S04]  /*0420*/  LDG.E.64 R14, desc[UR8][R12.64] ;  /* 0x000000080c0e7981 */ /* 0x000ea8000c1e1b00 */
[----:B------:R-:W3:Y:S04]  /*0430*/  LDG.E.64 R16, desc[UR8][R12.64+0x10] ;  /* 0x000010080c107981 */ /* 0x000ee8000c1e1b00 */
[----:B------:R-:W4:Y:S01]  /*0440*/  LDG.E.64 R10, desc[UR8][R12.64+0x8] ;  /* 0x000008080c0a7981 */ /* 0x000f22000c1e1b00 */
[----:B------:R-:W-:Y:S01]  /*0450*/  UMOV UR18, 0xbaaafad3 ;  /* 0xbaaafad300127882 */ /* 0x000fe20000000000 */
[----:B------:R-:W-:Y:S01]  /*0460*/  UMOV UR19, 0x3c695355 ;  /* 0x3c69535500137882 */ /* 0x000fe20000000000 */
[----:B------:R-:W-:Y:S01]  /*0470*/  IMAD.MOV.U32 R19, RZ, RZ, R9 ;  /* 0x000000ffff137224 */ /* 0x000fe200078e0009 */
[----:B--2---:R-:W-:Y:S01]  /*0480*/  SHF.R.U32.HI R18, RZ, 0x2, R15 ;  /* 0x00000002ff127819 */ /* 0x004fe2000001160f */
[----:B------:R-:W-:-:S03]  /*0490*/  VIADD R14, R14, 0x587c5 ;  /* 0x000587c50e0e7836 */ /* 0x000fc60000000000 */
[----:B------:R-:W-:Y:S01]  /*04a0*/  LOP3.LUT R18, R18, R15, RZ, 0x3c, !PT ;  /* 0x0000000f12127212 */ /* 0x000fe200078e3cff */
[----:B---3--:R-:W-:Y:S02]  /*04b0*/  IMAD.SHL.U32 R3, R17, 0x10, RZ ;  /* 0x0000001011037824 */ /* 0x008fe400078e00ff */
[----:B------:R-:W-:Y:S01]  /*04c0*/  IMAD.MOV.U32 R21, RZ, RZ, R16 ;  /* 0x000000ffff157224 */ /* 0x000fe200078e0010 */
[C---:B------:R-:W-:Y:S01]  /*04d0*/  SHF.L.U32 R15, R18.reuse, 0x1, RZ ;  /* 0x00000001120f7819 */ /* 0x040fe200000006ff */
[----:B----4-:R-:W-:Y:S02]  /*04e0*/  IMAD.MOV.U32 R20, RZ, RZ, R11 ;  /* 0x000000ffff147224 */ /* 0x010fe400078e000b */
[----:B------:R-:W-:Y:S01]  /*04f0*/  IMAD.MOV.U32 R22, RZ, RZ, R17 ;  /* 0x000000ffff167224 */ /* 0x000fe200078e0011 */
[----:B------:R-:W-:Y:S01]  /*0500*/  LOP3.LUT R18, R18, R15, R3, 0x96, !PT ;  /* 0x0000000f12127212 */ /* 0x000fe200078e9603 */
[----:B------:R-:W-:Y:S01]  /*0510*/  IMAD.U32 R11, RZ, RZ, UR14 ;  /* 0x0000000eff0b7e24 */ /* 0x000fe2000f8e00ff */
[----:B------:R1:W-:Y:S01]  /*0520*/  STG.E.64 desc[UR8][R12.64+0x8], R20 ;  /* 0x000008140c007986 */ /* 0x0003e2000c101b08 */
[----:B------:R-:W-:Y:S01]  /*0530*/  MOV R3, UR12 ;  /* 0x0000000c00037c02 */ /* 0x000fe20008000f00 */
[----:B------:R-:W-:Y:S01]  /*0540*/  IMAD.MOV.U32 R16, RZ, RZ, R6 ;  /* 0x000000ffff107224 */ /* 0x000fe200078e0006 */
[----:B------:R-:W-:Y:S01]  /*0550*/  LOP3.LUT R23, R18, R17, RZ, 0x3c, !PT ;  /* 0x0000001112177212 */ /* 0x000fe200078e3cff */
[----:B------:R-:W-:Y:S01]  /*0560*/  IMAD.MOV.U32 R18, RZ, RZ, R8 ;  /* 0x000000ffff127224 */ /* 0x000fe200078e0008 */
[----:B------:R-:W-:-:S02]  /*0570*/  ISETP.GT.U32.AND P0, PT, R3, 0x7feffffe, PT ;  /* 0x7feffffe0300780c */ /* 0x000fc40003f04070 */
[----:B------:R-:W-:Y:S01]  /*0580*/  ISETP.GT.U32.AND P1, PT, R11, 0x7feffffe, PT ;  /* 0x7feffffe0b00780c */ /* 0x000fe20003f24070 */
[----:B------:R1:W-:Y:S01]  /*0590*/  STG.E.64 desc[UR8][R12.64+0x10], R22 ;  /* 0x000010160c007986 */ /* 0x0003e2000c101b08 */
[----:B------:R-:W-:Y:S01]  /*05a0*/  IMAD.IADD R3, R23, 0x1, R14 ;  /* 0x0000000117037824 */ /* 0x000fe200078e020e */
[----:B------:R-:W-:Y:S02]  /*05b0*/  MOV R11, 0x2f800000 ;  /* 0x2f800000000b7802 */ /* 0x000fe40000000f00 */
[----:B------:R-:W-:-:S06]  /*05c0*/  MOV R17, R7 ;  /* 0x0000000700117202 */ /* 0x000fcc0000000f00 */
[----:B------:R-:W-:Y:S05]  /*05d0*/  @P0 BRA `(.L_x_73) ;  /* 0x0000000000f80947 */ /* 0x000fea0003800000 */
[----:B------:R-:W-:Y:S01]  /*05e0*/  UISETP.GT.U32.AND UP0, UPT, UR4, 0x3ff6a09e, UPT ;  /* 0x3ff6a09e0400788c */ /* 0x000fe2000bf04070 */
[----:B------:R-:W-:Y:S01]  /*05f0*/  IMAD.U32 R15, RZ, RZ, UR16 ;  /* 0x00000010ff0f7e24 */ /* 0x000fe2000f8e00ff */
[----:B------:R-:W-:Y:S01]  /*0600*/  UMOV UR6, 0x3ae80f1e ;  /* 0x3ae80f1e00067882 */ /* 0x000fe20000000000 */
[----:B-1----:R-:W-:Y:S01]  /*0610*/  IMAD.U32 R20, RZ, RZ, UR10 ;  /* 0x0000000aff147e24 */ /* 0x002fe2000f8e00ff */
[----:B------:R-:W-:Y:S01]  /*0620*/  UMOV UR7, 0x3eb1380b ;  /* 0x3eb1380b00077882 */ /* 0x000fe20000000000 */
[----:B------:R-:W-:Y:S01]  /*0630*/  IMAD.MOV.U32 R26, RZ, RZ, RZ ;  /* 0x000000ffff1a7224 */ /* 0x000fe200078e00ff */
[----:B------:R-:W-:Y:S01]  /*0640*/  PLOP3.LUT P2, PT, PT, PT, UP0, 0x80, 0x8 ;  /* 0x000000000008781c */ /* 0x000fe20003f4f008 */
[----:B------:R-:W-:Y:S01]  /*0650*/  UMOV UR20, 0x923be72d ;  /* 0x923be72d00147882 */ /* 0x000fe20000000000 */
[----:B------:R-:W-:Y:S02]  /*0660*/  UMOV UR21, 0x3f624924 ;  /* 0x3f62492400157882 */ /* 0x000fe40000000000 */
[----:B------:R-:W-:-:S06]  /*0670*/  FSEL R21, R15, UR4, P2 ;  /* 0x000000040f157c08 */ /* 0x000fcc0009000000 */
[C---:B------:R-:W-:Y:S02]  /*0680*/  DADD R22, R20.reuse, 1 ;  /* 0x3ff0000014167429 */ /* 0x040fe40000000000 */
[----:B------:R-:W-:-:S04]  /*0690*/  DADD R20, R20, -1 ;  /* 0xbff0000014147429 */ /* 0x000fc80000000000 */
[----:B------:R-:W1:Y:S02]  /*06a0*/  MUFU.RCP64H R27, R23 ;  /* 0x00000017001b7308 */ /* 0x000e640000001800 */
[----:B-1----:R-:W-:Y:S01]  /*06b0*/  DFMA R16, -R22, R26, 1 ;  /* 0x3ff000001610742b */ /* 0x002fe2000000011a */
[----:B------:R-:W-:Y:S01]  /*06c0*/  MOV R22, 0x8b7a8b04 ;  /* 0x8b7a8b0400167802 */ /* 0x000fe20000000f00 */
[----:B------:R-:W-:-:S06]  /*06d0*/  IMAD.MOV.U32 R23, RZ, RZ, 0x3ed0ee25 ;  /* 0x3ed0ee25ff177424 */ /* 0x000fcc00078e00ff */
[----:B------:R-:W-:-:S08]  /*06e0*/  DFMA R16, R16, R16, R16 ;  /* 0x000000101010722b */ /* 0x000fd00000000010 */
[----:B------:R-:W-:-:S08]  /*06f0*/  DFMA R26, R26, R16, R26 ;  /* 0x000000101a1a722b */ /* 0x000fd0000000001a */
[----:B------:R-:W-:-:S08]  /*0700*/  DMUL R24, R20, R26 ;  /* 0x0000001a14187228 */ /* 0x000fd00000000000 */
[----:B------:R-:W-:-:S08]  /*0710*/  DFMA R24, R20, R26, R24 ;  /* 0x0000001a1418722b */ /* 0x000fd00000000018 */
[----:B------:R-:W-:-:S08]  /*0720*/  DADD R16, R20, -R24 ;  /* 0x0000000014107229 */ /* 0x000fd00000000818 */
[----:B------:R-:W-:-:S08]  /*0730*/  DADD R16, R16, R16 ;  /* 0x0000000010107229 */ /* 0x000fd00000000010 */
[-C--:B------:R-:W-:Y:S02]  /*0740*/  DFMA R16, R20, -R24.reuse, R16 ;  /* 0x800000181410722b */ /* 0x080fe40000000010 */
[----:B------:R-:W-:-:S06]  /*0750*/  DMUL R20, R24, R24 ;  /* 0x0000001818147228 */ /* 0x000fcc0000000000 */
[----:B------:R-:W-:Y:S02]  /*0760*/  DMUL R26, R26, R16 ;  /* 0x000000101a1a7228 */ /* 0x000fe40000000000 */
[----:B------:R-:W-:Y:S01]  /*0770*/  DFMA R22, R20, UR6, R22 ;  /* 0x0000000614167c2b */ /* 0x000fe20008000016 */
[----:B------:R-:W-:Y:S01]  /*0780*/  UMOV UR6, 0x9f02676f ;  /* 0x9f02676f00067882 */ /* 0x000fe20000000000 */
[----:B------:R-:W-:Y:S01]  /*0790*/  UMOV UR7, 0x3ef3b266 ;  /* 0x3ef3b26600077882 */ /* 0x000fe20000000000 */
[----:B------:R-:W-:-:S05]  /*07a0*/  IMAD.MOV.U32 R17, RZ, RZ, 0x43300000 ;  /* 0x43300000ff117424 */ /* 0x000fca00078e00ff */
[----:B------:R-:W-:Y:S01]  /*07b0*/  DFMA R22, R20, R22, UR6 ;  /* 0x0000000614167e2b */ /* 0x000fe20008000016 */
[----:B------:R-:W-:Y:S01]  /*07c0*/  UMOV UR6, 0xa9ab0956 ;  /* 0xa9ab095600067882 */ /* 0x000fe20000000000 */
[----:B------:R-:W-:-:S06]  /*07d0*/  UMOV UR7, 0x3f1745cb ;  /* 0x3f1745cb00077882 */ /* 0x000fcc0000000000 */
[----:B------:R-:W-:Y:S01]  /*07e0*/  DFMA R22, R20, R22, UR6 ;  /* 0x0000000614167e2b */ /* 0x000fe20008000016 */
[----:B------:R-:W-:Y:S01]  /*07f0*/  UMOV UR6, 0x2d1b5154 ;  /* 0x2d1b515400067882 */ /* 0x000fe20000000000 */
[----:B------:R-:W-:-:S06]  /*0800*/  UMOV UR7, 0x3f3c71c7 ;  /* 0x3f3c71c700077882 */ /* 0x000fcc0000000000 */
[----:B------:R-:W-:Y:S01]  /*0810*/  DFMA R22, R20, R22, UR6 ;  /* 0x0000000614167e2b */ /* 0x000fe20008000016 */
[----:B------:R-:W-:Y:S02]  /*0820*/  UIADD3 UR6, UPT, UPT, UR13, 0x1, URZ ;  /* 0x000000010d067890 */ /* 0x000fe4000fffe0ff */
[----:B------:R-:W-:Y:S01]  /*0830*/  @!UP0 UIADD3 UR6, UPT, UPT, UR13, URZ, URZ ;  /* 0x000000ff0d068290 */ /* 0x000fe2000fffe0ff */
[----:B------:R-:W-:-:S03]  /*0840*/  UMOV UR7, 0x3fb55555 ;  /* 0x3fb5555500077882 */ /* 0x000fc60000000000 */
[----:B------:R-:W-:Y:S01]  /*0850*/  ULOP3.LUT UR6, UR6, 0x80000000, URZ, 0x3c, !UPT ;  /* 0x8000000006067892 */ /* 0x000fe2000f8e3cff */
[----:B------:R-:W-:Y:S01]  /*0860*/  DFMA R22, R20, R22, UR20 ;  /* 0x0000001414167e2b */ /* 0x000fe20008000016 */
[----:B------:R-:W-:Y:S01]  /*0870*/  UMOV UR20, 0x9999a3c4 ;  /* 0x9999a3c400147882 */ /* 0x000fe20000000000 */
[----:B------:R-:W-:-:S03]  /*0880*/  UMOV UR21, 0x3f899999 ;  /* 0x3f89999900157882 */ /* 0x000fc60000000000 */
[----:B------:R-:W-:Y:S01]  /*0890*/  IMAD.U32 R16, RZ, RZ, UR6 ;  /* 0x00000006ff107e24 */ /* 0x000fe2000f8e00ff */
[----:B------:R-:W-:Y:S02]  /*08a0*/  UMOV UR6, 0x55555554 ;  /* 0x5555555400067882 */ /* 0x000fe40000000000 */
[----:B------:R-:W-:-:S08]  /*08b0*/  DFMA R22, R20, R22, UR20 ;  /* 0x0000001414167e2b */ /* 0x000fd00008000016 */
[----:B------:R-:W-:Y:S01]  /*08c0*/  DFMA R22, R20, R22, UR6 ;  /* 0x0000000614167e2b */ /* 0x000fe20008000016 */
[----:B------:R-:W-:Y:S01]  /*08d0*/  UMOV UR6, 0x80000000 ;  /* 0x8000000000067882 */ /* 0x000fe20000000000 */
[----:B------:R-:W-:Y:S02]  /*08e0*/  UMOV UR7, 0x43300000 ;  /* 0x4330000000077882 */ /* 0x000fe40000000000 */
[----:B------:R-:W-:Y:S01]  /*08f0*/  DADD R16, R16, -UR6 ;  /* 0x8000000610107e29 */ /* 0x000fe20008000000 */
[----:B------:R-:W-:Y:S01]  /*0900*/  UMOV UR6, 0xfefa39ef ;  /* 0xfefa39ef00067882 */ /* 0x000fe20000000000 */
[----:B------:R-:W-:Y:S02]  /*0910*/  UMOV UR7, 0x3fe62e42 ;  /* 0x3fe62e4200077882 */ /* 0x000fe40000000000 */
[----:B------:R-:W-:-:S04]  /*0920*/  DMUL R22, R20, R22 ;  /* 0x0000001614167228 */ /* 0x000fc80000000000 */
[----:B------:R-:W-:-:S04]  /*0930*/  DFMA R20, R16, UR6, R24 ;  /* 0x0000000610147c2b */ /* 0x000fc80008000018 */
[----:B------:R-:W-:-:S04]  /*0940*/  DFMA R26, R24, R22, R26 ;  /* 0x00000016181a722b */ /* 0x000fc8000000001a */
[----:B------:R-:W-:Y:S01]  /*0950*/  DFMA R22, R16, -UR6, R20 ;  /* 0x8000000610167c2b */ /* 0x000fe20008000014 */
[----:B------:R-:W-:Y:S01]  /*0960*/  UMOV UR6, 0x3b39803f ;  /* 0x3b39803f00067882 */ /* 0x000fe20000000000 */
[----:B------:R-:W-:-:S06]  /*0970*/  UMOV UR7, 0x3c7abc9e ;  /* 0x3c7abc9e00077882 */ /* 0x000fcc0000000000 */
[----:B------:R-:W-:-:S08]  /*0980*/  DADD R22, -R24, R22 ;  /* 0x0000000018167229 */ /* 0x000fd00000000116 */
[----:B------:R-:W-:-:S08]  /*0990*/  DADD R22, R26, -R22 ;  /* 0x000000001a167229 */ /* 0x000fd00000000816 */
[----:B------:R-:W-:-:S08]  /*09a0*/  DFMA R16, R16, UR6, R22 ;  /* 0x0000000610107c2b */ /* 0x000fd00008000016 */
[----:B------:R-:W-:-:S11]  /*09b0*/  DADD R16, R20, R16 ;  /* 0x0000000014107229 */ /* 0x000fd60000000010 */
.L_x_73:
[----:B------:R-:W-:Y:S05]  /*09c0*/  @P1 BRA `(.L_x_74) ;  /* 0x0000000000f81947 */ /* 0x000fea0003800000 */
[----:B------:R-:W-:Y:S01]  /*09d0*/  UISETP.GT.U32.AND UP0, UPT, UR5, 0x3ff6a09e, UPT ;  /* 0x3ff6a09e0500788c */ /* 0x000fe2000bf04070 */
[----:B------:R-:W-:Y:S01]  /*09e0*/  MOV R15, UR17 ;  /* 0x00000011000f7c02 */ /* 0x000fe20008000f00 */
[----:B------:R-:W-:Y:S01]  /*09f0*/  IMAD.U32 R18, RZ, RZ, UR11 ;  /* 0x0000000bff127e24 */ /* 0x000fe2000f8e00ff */
[----:B------:R-:W-:Y:S01]  /*0a00*/  UMOV UR6, 0x3ae80f1e ;  /* 0x3ae80f1e00067882 */ /* 0x000fe20000000000 */
[----:B-1----:R-:W-:Y:S01]  /*0a10*/  IMAD.MOV.U32 R22, RZ, RZ, RZ ;  /* 0x000000ffff167224 */ /* 0x002fe200078e00ff */
[----:B------:R-:W-:Y:S01]  /*0a20*/  UMOV UR7, 0x3eb1380b ;  /* 0x3eb1380b00077882 */ /* 0x000fe20000000000 */
        /* <DEDUP_REMOVED lines=8> */
[----:B------:R-:W-:Y:S01]  /*0ab0*/  IMAD.MOV.U32 R26, RZ, RZ, -0x748574fc ;  /* 0x8b7a8b04ff1a7424 */ /* 0x000fe200078e00ff */
[----:B------:R-:W-:-:S06]  /*0ac0*/  MOV R27, 0x3ed0ee25 ;  /* 0x3ed0ee25001b7802 */ /* 0x000fcc0000000f00 */
        /* <DEDUP_REMOVED lines=46> */
.L_x_74:
[----:B-1----:R-:W-:Y:S01]  /*0db0*/  DMUL R20, R16, UR18 ;  /* 0x0000001210147c28 */ /* 0x002fe20008000000 */
[----:B------:R-:W-:Y:S01]  /*0dc0*/  I2FP.F32.U32 R24, R3 ;  /* 0x0000000300187245 */ /* 0x000fe20000201000 */
[----:B------:R-:W-:Y:S01]  /*0dd0*/  DMUL R22, R18, UR18 ;  /* 0x0000001212167c28 */ /* 0x000fe20008000000 */
[----:B------:R-:W-:Y:S01]  /*0de0*/  UMOV UR6, 0x1526e50e ;  /* 0x1526e50e00067882 */ /* 0x000fe20000000000 */
[----:B------:R-:W-:Y:S01]  /*0df0*/  UMOV UR7, 0x3fdbcb7b ;  /* 0x3fdbcb7b00077882 */ /* 0x000fe20000000000 */
[----:B------:R-:W-:Y:S02]  /*0e00*/  IMAD.MOV.U32 R15, RZ, RZ, R10 ;  /* 0x000000ffff0f7224 */ /* 0x000fe400078e000a */
[----:B------:R-:W-:Y:S01]  /*0e10*/  FFMA R24, R24, R11, 1.1641532182693481445e-10 ;  /* 0x2f00000018187423 */ /* 0x000fe2000000000b */
[----:B------:R-:W-:Y:S01]  /*0e20*/  BSSY.RECONVERGENT B1, `(.L_x_75) ;  /* 0x000000b000017945 */ /* 0x000fe20003800200 */
[----:B------:R-:W-:Y:S01]  /*0e30*/  DFMA R20, R16, UR6, R20 ;  /* 0x0000000610147c2b */ /* 0x000fe20008000014 */
[----:B------:R-:W-:Y:S01]  /*0e40*/  MOV R28, 0xed0 ;  /* 0x00000ed0001c7802 */ /* 0x000fe20000000f00 */
[----:B------:R-:W-:Y:S01]  /*0e50*/  DFMA R22, R18, UR6, R22 ;  /* 0x0000000612167c2b */ /* 0x000fe20008000016 */
[----:B------:R-:W1:Y:S01]  /*0e60*/  F2F.F64.F32 R16, R24 ;  /* 0x0000001800107310 */ /* 0x000e620000201800 */
[----:B------:R2:W-:Y:S06]  /*0e70*/  STG.E.64 desc[UR8][R12.64], R14 ;  /* 0x0000000e0c007986 */ /* 0x0005ec000c101b08 */
[----:B------:R-:W-:-:S08]  /*0e80*/  DADD R10, -R20, R22 ;  /* 0x00000000140a7229 */ /* 0x000fd00000000116 */
[----:B-1----:R-:W-:-:S10]  /*0e90*/  DFMA R10, R10, R16, R20 ;  /* 0x000000100a0a722b */ /* 0x002fd40000000014 */
[----:B------:R-:W-:Y:S01]  /*0ea0*/  MOV R3, R10 ;  /* 0x0000000a00037202 */ /* 0x000fe20000000f00 */
[----:B--2---:R-:W-:-:S07]  /*0eb0*/  IMAD.MOV.U32 R29, RZ, RZ, R11 ;  /* 0x000000ffff1d7224 */ /* 0x004fce00078e000b */
[----:B0-----:R-:W-:Y:S05]  /*0ec0*/  CALL.REL.NOINC `($_Z20initializeVectorsGpuPdddP17curandStateXORWOW$__internal_accurate_pow) ;  /* 0x0000001800147944 */ /* 0x001fea0003c00000 */
[----:B------:R-:W-:Y:S05]  /*0ed0*/  BSYNC.RECONVERGENT B1 ;  /* 0x0000000000017941 */ /* 0x000fea0003800200 */
.L_x_75:
[----:B------:R-:W-:Y:S01]  /*0ee0*/  DADD R12, R10, 10 ;  /* 0x402400000a0c7429 */ /* 0x000fe20000000000 */
[----:B------:R-:W-:Y:S09]  /*0ef0*/  BSSY.RECONVERGENT B1, `(.L_x_76) ;  /* 0x000000f000017945 */ /* 0x000ff20003800200 */
[----:B------:R-:W-:Y:S01]  /*0f00*/  LOP3.LUT R12, R13, 0x7ff00000, RZ, 0xc0, !PT ;  /* 0x7ff000000d0c7812 */ /* 0x000fe200078ec0ff */
[----:B------:R-:W-:-:S03]  /*0f10*/  IMAD.MOV.U32 R13, RZ, RZ, R18 ;  /* 0x000000ffff0d7224 */ /* 0x000fc600078e0012 */
[----:B------:R-:W-:Y:S01]  /*0f20*/  ISETP.NE.AND P2, PT, R12, 0x7ff00000, PT ;  /* 0x7ff000000c00780c */ /* 0x000fe20003f45270 */
[----:B------:R-:W-:-:S12]  /*0f30*/  IMAD.MOV.U32 R12, RZ, RZ, R3 ;  /* 0x000000ffff0c7224 */ /* 0x000fd800078e0003 */
[----:B------:R-:W-:Y:S05]  /*0f40*/  @P2 BRA `(.L_x_77) ;  /* 0x0000000000242947 */ /* 0x000fea0003800000 */
[----:B------:R-:W-:-:S14]  /*0f50*/  DSETP.NAN.AND P2, PT, R10, R10, PT ;  /* 0x0000000a0a00722a */ /* 0x000fdc0003f48000 */
[----:B------:R-:W-:Y:S05]  /*0f60*/  @P2 BRA `(.L_x_78) ;  /* 0x0000000000182947 */ /* 0x000fea0003800000 */
[----:B------:R-:W-:-:S14]  /*0f70*/  DSETP.NEU.AND P2, PT, |R10|, +INF , PT ;  /* 0x7ff000000a00742a */ /* 0x000fdc0003f4d200 */
[----:B------:R-:W-:Y:S05]  /*0f80*/  @P2 BRA `(.L_x_77) ;  /* 0x0000000000142947 */ /* 0x000fea0003800000 */
[----:B------:R-:W-:Y:S02]  /*0f90*/  ISETP.GE.AND P2, PT, R11, RZ, PT ;  /* 0x000000ff0b00720c */ /* 0x000fe40003f46270 */
[----:B------:R-:W-:Y:S02]  /*0fa0*/  MOV R12, RZ ;  /* 0x000000ff000c7202 */ /* 0x000fe40000000f00 */
[----:B------:R-:W-:Y:S01]  /*0fb0*/  SEL R13, RZ, 0x7ff00000, !P2 ;  /* 0x7ff00000ff0d7807 */ /* 0x000fe20005000000 */
[----:B------:R-:W-:Y:S08]  /*0fc0*/  BRA `(.L_x_77) ;  /* 0x0000000000047947 */ /* 0x000ff00003800000 */
.L_x_78:
[----:B------:R-:W-:-:S11]  /*0fd0*/  DADD R12, R10, 10 ;  /* 0x402400000a0c7429 */ /* 0x000fd60000000000 */
.L_x_77:
[----:B------:R-:W-:Y:S05]  /*0fe0*/  BSYNC.RECONVERGENT B1 ;  /* 0x0000000000017941 */ /* 0x000fea0003800200 */
.L_x_76:
[----:B------:R-:W0:Y:S01]  /*0ff0*/  LDC.64 R14, c[0x0][0x398] ;  /* 0x0000e600ff0e7b82 */ /* 0x000e220000000a00 */
[----:B------:R-:W-:Y:S01]  /*1000*/  DSETP.NEU.AND P2, PT, R10, RZ, PT ;  /* 0x000000ff0a00722a */ /* 0x000fe20003f4d000 */
[----:B------:R-:W-:-:S05]  /*1010*/  IMAD.WIDE R18, R0, 0x8, R4 ;  /* 0x0000000800127825 */ /* 0x000fca00078e0204 */
[----:B------:R-:W-:Y:S02]  /*1020*/  FSEL R20, R12, RZ, P2 ;  /* 0x000000ff0c147208 */ /* 0x000fe40001000000 */
[----:B------:R-:W-:-:S05]  /*1030*/  FSEL R21, R13, 1.875, P2 ;  /* 0x3ff000000d157808 */ /* 0x000fca0001000000 */
[----:B------:R1:W-:Y:S01]  /*1040*/  STG.E.64 desc[UR8][R18.64], R20 ;  /* 0x0000001412007986 */ /* 0x0003e2000c101b08 */
[----:B0-----:R-:W-:-:S05]  /*1050*/  IMAD.WIDE R12, R2, 0x30, R14 ;  /* 0x00000030020c7825 */ /* 0x001fca00078e020e */
[----:B------:R-:W2:Y:S04]  /*1060*/  LDG.E.64 R16, desc[UR8][R12.64] ;  /* 0x000000080c107981 */ /* 0x000ea8000c1e1b00 */
[----:B------:R-:W3:Y:S04]  /*1070*/  LDG.E.64 R14, desc[UR8][R12.64+0x10] ;  /* 0x000010080c0e7981 */ /* 0x000ee8000c1e1b00 */
[----:B------:R-:W4:Y:S01]  /*1080*/  LDG.E.64 R10, desc[UR8][R12.64+0x8] ;  /* 0x000008080c0a7981 */ /* 0x000f22000c1e1b00 */
[----:B------:R-:W-:Y:S01]  /*1090*/  UMOV UR20, 0xbaaafad3 ;  /* 0xbaaafad300147882 */ /* 0x000fe20000000000 */
[----:B------:R-:W-:Y:S01]  /*10a0*/  UMOV UR21, 0x3c695355 ;  /* 0x3c69535500157882 */ /* 0x000fe20000000000 */
[----:B-1----:R-:W-:-:S02]  /*10b0*/  IMAD.MOV.U32 R18, RZ, RZ, R8 ;  /* 0x000000ffff127224 */ /* 0x002fc400078e0008 */
[----:B------:R-:W-:Y:S01]  /*10c0*/  IMAD.MOV.U32 R19, RZ, RZ, R9 ;  /* 0x000000ffff137224 */ /* 0x000fe200078e0009 */
[----:B--2---:R-:W-:-:S04]  /*10d0*/  SHF.R.U32.HI R22, RZ, 0x2, R17 ;  /* 0x00000002ff167819 */ /* 0x004fc80000011611 */
[----:B------:R-:W-:Y:S01]  /*10e0*/  LOP3.LUT R22, R22, R17, RZ, 0x3c, !PT ;  /* 0x0000001116167212 */ /* 0x000fe200078e3cff */
[----:B---3--:R-:W-:Y:S02]  /*10f0*/  IMAD.SHL.U32 R3, R15, 0x10, RZ ;  /* 0x000000100f037824 */ /* 0x008fe400078e00ff */
[----:B------:R-:W-:Y:S01]  /*1100*/  IMAD.MOV.U32 R25, RZ, RZ, R14 ;  /* 0x000000ffff197224 */ /* 0x000fe200078e000e */
[----:B----4-:R-:W-:Y:S01]  /*1110*/  MOV R24, R11 ;  /* 0x0000000b00187202 */ /* 0x010fe20000000f00 */
[C---:B------:R-:W-:Y:S02]  /*1120*/  IMAD.SHL.U32 R17, R22.reuse, 0x2, RZ ;  /* 0x0000000216117824 */ /* 0x040fe400078e00ff */
[----:B------:R-:W-:Y:S02]  /*1130*/  HFMA2 R11, -RZ, RZ, 0.1171875, 0 ;  /* 0x2f800000ff0b7431 */ /* 0x000fe400000001ff */
[----:B------:R-:W-:Y:S01]  /*1140*/  IMAD.MOV.U32 R20, RZ, RZ, R15 ;  /* 0x000000ffff147224 */ /* 0x000fe200078e000f */
[----:B------:R0:W-:Y:S01]  /*1150*/  STG.E.64 desc[UR8][R12.64+0x8], R24 ;  /* 0x000008180c007986 */ /* 0x0001e2000c101b08 */
[----:B------:R-:W-:Y:S01]  /*1160*/  LOP3.LUT R22, R22, R17, R3, 0x96, !PT ;  /* 0x0000001116167212 */ /* 0x000fe200078e9603 */
[----:B------:R-:W-:Y:S01]  /*1170*/  VIADD R14, R16, 0x587c5 ;  /* 0x000587c5100e7836 */ /* 0x000fe20000000000 */
[----:B------:R-:W-:Y:S01]  /*1180*/  MOV R17, R7 ;  /* 0x0000000700117202 */ /* 0x000fe20000000f00 */
[----:B------:R-:W-:Y:S01]  /*1190*/  IMAD.MOV.U32 R16, RZ, RZ, R6 ;  /* 0x000000ffff107224 */ /* 0x000fe200078e0006 */
[----:B------:R-:W-:-:S05]  /*11a0*/  LOP3.LUT R21, R22, R15, RZ, 0x3c, !PT ;  /* 0x0000000f16157212 */ /* 0x000fca00078e3cff */
[----:B------:R0:W-:Y:S01]  /*11b0*/  STG.E.64 desc[UR8][R12.64+0x10], R20 ;  /* 0x000010140c007986 */ /* 0x0001e2000c101b08 */
[----:B------:R-:W-:Y:S01]  /*11c0*/  IMAD.IADD R3, R21, 0x1, R14 ;  /* 0x0000000115037824 */ /* 0x000fe200078e020e */
[----:B------:R-:W-:Y:S06]  /*11d0*/  @P0 BRA `(.L_x_79) ;  /* 0x0000000000f80947 */ /* 0x000fec0003800000 */
[----:B------:R-:W-:Y:S01]  /*11e0*/  UISETP.GT.U32.AND UP0, UPT, UR4, 0x3ff6a09e, UPT ;  /* 0x3ff6a09e0400788c */ /* 0x000fe2000bf04070 */
[----:B------:R-:W-:Y:S01]  /*11f0*/  IMAD.U32 R15, RZ, RZ, UR16 ;  /* 0x00000010ff0f7e24 */ /* 0x000fe2000f8e00ff */
[----:B------:R-:W-:Y:S01]  /*1200*/  UMOV UR6, 0x3ae80f1e ;  /* 0x3ae80f1e00067882 */ /* 0x000fe20000000000 */
[----:B------:R-:W-:Y:S01]  /*1210*/  IMAD.U32 R16, RZ, RZ, UR10 ;  /* 0x0000000aff107e24 */ /* 0x000fe2000f8e00ff */
        /* <DEDUP_REMOVED lines=8> */
[----:B------:R-:W0:Y:S02]  /*12a0*/  MUFU.RCP64H R27, R23 ;  /* 0x00000017001b7308 */ /* 0x000e240000001800 */
[----:B0-----:R-:W-:Y:S01]  /*12b0*/  DFMA R20, -R22, R26, 1 ;  /* 0x3ff000001614742b */ /* 0x001fe2000000011a */
        /* <DEDUP_REMOVED lines=48> */
.L_x_79:
[----:B------:R-:W-:Y:S05]  /*15c0*/  @P1 BRA `(.L_x_80) ;  /* 0x0000000000f41947 */ /* 0x000fea0003800000 */
[----:B------:R-:W-:Y:S01]  /*15d0*/  UISETP.GT.U32.AND UP0, UPT, UR5, 0x3ff6a09e, UPT ;  /* 0x3ff6a09e0500788c */ /* 0x000fe2000bf04070 */
[----:B------:R-:W-:Y:S01]  /*15e0*/  MOV R15, UR17 ;  /* 0x00000011000f7c02 */ /* 0x000fe20008000f00 */
[----:B------:R-:W-:Y:S01]  /*15f0*/  IMAD.U32 R22, RZ, RZ, UR11 ;  /* 0x0000000bff167e24 */ /* 0x000fe2000f8e00ff */
[----:B------:R-:W-:Y:S01]  /*1600*/  UMOV UR6, 0x3ae80f1e ;  /* 0x3ae80f1e00067882 */ /* 0x000fe20000000000 */
[----:B------:R-:W-:Y:S01]  /*1610*/  IMAD.MOV.U32 R26, RZ, RZ, RZ ;  /* 0x000000ffff1a7224 */ /* 0x000fe200078e00ff */
[----:B------:R-:W-:Y:S01]  /*1620*/  UMOV UR7, 0x3eb1380b ;  /* 0x3eb1380b00077882 */ /* 0x000fe20000000000 */
[----:B------:R-:W-:Y:S01]  /*1630*/  PLOP3.LUT P0, PT, PT, PT, UP0, 0x80, 0x8 ;  /* 0x000000000008781c */ /* 0x000fe20003f0f008 */
[----:B------:R-:W-:Y:S01]  /*1640*/  UMOV UR18, 0x9999a3c4 ;  /* 0x9999a3c400127882 */ /* 0x000fe20000000000 */
[----:B------:R-:W-:Y:S02]  /*1650*/  UMOV UR19, 0x3f899999 ;  /* 0x3f89999900137882 */ /* 0x000fe40000000000 */
[----:B------:R-:W-:-:S06]  /*1660*/  FSEL R23, R15, UR5, P0 ;  /* 0x000000050f177c08 */ /* 0x000fcc0008000000 */
[C---:B0-----:R-:W-:Y:S02]  /*1670*/  DADD R24, R22.reuse, 1 ;  /* 0x3ff0000016187429 */ /* 0x041fe40000000000 */
[----:B------:R-:W-:-:S04]  /*1680*/  DADD R22, R22, -1 ;  /* 0xbff0000016167429 */ /* 0x000fc80000000000 */
[----:B------:R-:W0:Y:S02]  /*1690*/  MUFU.RCP64H R27, R25 ;  /* 0x00000019001b7308 */ /* 0x000e240000001800 */
[----:B0-----:R-:W-:Y:S01]  /*16a0*/  DFMA R18, -R24, R26, 1 ;  /* 0x3ff000001812742b */ /* 0x001fe2000000011a */
        /* <DEDUP_REMOVED lines=13> */
[----:B------:R-:W-:-:S06]  /*1780*/  UMOV UR7, 0x3ef3b266 ;  /* 0x3ef3b26600077882 */ /* 0x000fcc0000000000 */
[----:B------:R-:W-:Y:S01]  /*1790*/  DFMA R24, R22, R24, UR6 ;  /* 0x0000000616187e2b */ /* 0x000fe20008000018 */
        /* <DEDUP_REMOVED lines=15> */
[----:B------:R-:W-:Y:S01]  /*1890*/  IMAD.MOV.U32 R24, RZ, RZ, -0x80000000 ;  /* 0x80000000ff187424 */ /* 0x000fe200078e00ff */
[----:B------:R-:W-:Y:S01]  /*18a0*/  UMOV UR19, 0x3fb55555 ;  /* 0x3fb5555500137882 */ /* 0x000fe20000000000 */
[----:B------:R-:W-:-:S04]  /*18b0*/  IMAD.MOV.U32 R25, RZ, RZ, 0x43300000 ;  /* 0x43300000ff197424 */ /* 0x000fc800078e00ff */
[----:B------:R-:W-:Y:S02]  /*18c0*/  DFMA R26, R22, R26, UR18 ;  /* 0x00000012161a7e2b */ /* 0x000fe4000800001a */
[----:B------:R-:W-:Y:S01]  /*18d0*/  DADD R24, -R24, UR6 ;  /* 0x0000000618187e29 */ /* 0x000fe20008000100 */
[----:B------:R-:W-:Y:S01]  /*18e0*/  UMOV UR6, 0xfefa39ef ;  /* 0xfefa39ef00067882 */ /* 0x000fe20000000000 */
[----:B------:R-:W-:-:S04]  /*18f0*/  UMOV UR7, 0x3fe62e42 ;  /* 0x3fe62e4200077882 */ /* 0x000fc80000000000 */
[----:B------:R-:W-:Y:S02]  /*1900*/  DMUL R26, R22, R26 ;  /* 0x0000001a161a7228 */ /* 0x000fe40000000000 */
[----:B------:R-:W-:-:S06]  /*1910*/  DFMA R22, R24, UR6, R20 ;  /* 0x0000000618167c2b */ /* 0x000fcc0008000014 */
[----:B------:R-:W-:Y:S02]  /*1920*/  DFMA R18, R20, R26, R18 ;  /* 0x0000001a1412722b */ /* 0x000fe40000000012 */
[----:B------:R-:W-:Y:S01]  /*1930*/  DFMA R26, R24, -UR6, R22 ;  /* 0x80000006181a7c2b */ /* 0x000fe20008000016 */
[----:B------:R-:W-:Y:S01]  /*1940*/  UMOV UR6, 0x3b39803f ;  /* 0x3b39803f00067882 */ /* 0x000fe20000000000 */
[----:B------:R-:W-:-:S06]  /*1950*/  UMOV UR7, 0x3c7abc9e ;  /* 0x3c7abc9e00077882 */ /* 0x000fcc0000000000 */
[----:B------:R-:W-:-:S08]  /*1960*/  DADD R26, -R20, R26 ;  /* 0x00000000141a7229 */ /* 0x000fd0000000011a */
[----:B------:R-:W-:-:S08]  /*1970*/  DADD R18, R18, -R26 ;  /* 0x0000000012127229 */ /* 0x000fd0000000081a */
[----:B------:R-:W-:-:S08]  /*1980*/  DFMA R18, R24, UR6, R18 ;  /* 0x0000000618127c2b */ /* 0x000fd00008000012 */
[----:B------:R-:W-:-:S11]  /*1990*/  DADD R18, R22, R18 ;  /* 0x0000000016127229 */ /* 0x000fd60000000012 */
.L_x_80:
[----:B0-----:R-:W-:Y:S01]  /*19a0*/  DMUL R20, R16, UR20 ;  /* 0x0000001410147c28 */ /* 0x001fe20008000000 */
        /* <DEDUP_REMOVED lines=10> */
[----:B------:R-:W0:Y:S01]  /*1a50*/  F2F.F64.F32 R16, R24 ;  /* 0x0000001800107310 */ /* 0x000e220000201800 */
[----:B------:R1:W-:Y:S06]  /*1a60*/  STG.E.64 desc[UR8][R12.64], R14 ;  /* 0x0000000e0c007986 */ /* 0x0003ec000c101b08 */
[----:B------:R-:W-:-:S08]  /*1a70*/  DADD R10, -R20, R22 ;  /* 0x00000000140a7229 */ /* 0x000fd00000000116 */
[----:B0-----:R-:W-:-:S10]  /*1a80*/  DFMA R10, R10, R16, R20 ;  /* 0x000000100a0a722b */ /* 0x001fd40000000014 */
[----:B------:R-:W-:Y:S01]  /*1a90*/  MOV R3, R10 ;  /* 0x0000000a00037202 */ /* 0x000fe20000000f00 */
[----:B-1----:R-:W-:-:S07]  /*1aa0*/  IMAD.MOV.U32 R29, RZ, RZ, R11 ;  /* 0x000000ffff1d7224 */ /* 0x002fce00078e000b */
[----:B------:R-:W-:Y:S05]  /*1ab0*/  CALL.REL.NOINC `($_Z20initializeVectorsGpuPdddP17curandStateXORWOW$__internal_accurate_pow) ;  /* 0x0000000c00187944 */ /* 0x000fea0003c00000 */
[----:B------:R-:W-:Y:S05]  /*1ac0*/  BSYNC.RECONVERGENT B1 ;  /* 0x0000000000017941 */ /* 0x000fea0003800200 */
.L_x_81:
        /* <DEDUP_REMOVED lines=15> */
.L_x_84:
[----:B------:R-:W-:-:S11]  /*1bc0*/  DADD R12, R10, 10 ;  /* 0x402400000a0c7429 */ /* 0x000fd60000000000 */
.L_x_83:
[----:B------:R-:W-:Y:S05]  /*1bd0*/  BSYNC.RECONVERGENT B1 ;  /* 0x0000000000017941 */ /* 0x000fea0003800200 */
.L_x_82:
[----:B------:R-:W-:-:S06]  /*1be0*/  DSETP.NEU.AND P0, PT, R10, RZ, PT ;  /* 0x000000ff0a00722a */ /* 0x000fcc0003f0d000 */
[----:B------:R-:W-:Y:S02]  /*1bf0*/  FSEL R10, R12, RZ, P0 ;  /* 0x000000ff0c0a7208 */ /* 0x000fe40000000000 */
[----:B------:R-:W-:Y:S01]  /*1c00*/  FSEL R11, R13, 1.875, P0 ;  /* 0x3ff000000d0b7808 */ /* 0x000fe20000000000 */
[----:B------:R-:W-:Y:S01]  /*1c10*/  IMAD.WIDE R12, R0, 0x8, R4 ;  /* 0x00000008000c7825 */ /* 0x000fe200078e0204 */
[----:B------:R-:W-:-:S03]  /*1c20*/  ISETP.GE.AND P0, PT, R2, 0x9840, PT ;  /* 0x000098400200780c */ /* 0x000fc60003f06270 */
[----:B------:R-:W-:Y:S01]  /*1c30*/  VIADD R2, R2, 0x400 ;  /* 0x0000040002027836 */ /* 0x000fe20000000000 */
[----:B------:R1:W-:Y:S01]  /*1c40*/  STG.E.64 desc[UR8][R12.64+0x8], R10 ;  /* 0x0000080a0c007986 */ /* 0x0003e2000c101b08 */
[----:B------:R-:W-:-:S08]  /*1c50*/  VIADD R0, R0, 0x800 ;  /* 0x0000080000007836 */ /* 0x000fd00000000000 */
[----:B------:R-:W-:Y:S05]  /*1c60*/  @!P0 BRA `(.L_x_85) ;  /* 0xffffffe400e48947 */ /* 0x000fea000383ffff */
[----:B------:R-:W-:Y:S05]  /*1c70*/  BSYNC.RECONVERGENT B0 ;  /* 0x0000000000007941 */ /* 0x000fea0003800200 */
.L_x_72:
[----:B------:R-:W-:Y:S05]  /*1c80*/  EXIT ;  /* 0x000000000000794d */ /* 0x000fea0003800000 */
.L_x_71:
[----:B------:R-:W-:Y:S01]  /*1c90*/  VIMNMX R3, PT, PT, R2, 0x9840, !PT ;  /* 0x0000984002037848 */ /* 0x000fe20007fe0100 */
[----:B------:R-:W-:Y:S01]  /*1ca0*/  BSSY.RECONVERGENT B0, `(.L_x_86) ;  /* 0x000003b000007945 */ /* 0x000fe20003800200 */
[----:B------:R-:W-:Y:S02]  /*1cb0*/  DADD R6, R6, -R4 ;  /* 0x0000000006067229 */ /* 0x000fe40000000804 */
[----:B------:R-:W-:-:S04]  /*1cc0*/  IADD3 R3, PT, PT, R3, 0x3ff, -R2 ;  /* 0x000003ff03037810 */ /* 0x000fc80007ffe802 */
[C---:B------:R-:W-:Y:S02]  /*1cd0*/  LOP3.LUT P0, RZ, R3.reuse, 0x400, RZ, 0xc0, !PT ;  /* 0x0000040003ff7812 */ /* 0x040fe4000780c0ff */
[----:B------:R-:W-:-:S11]  /*1ce0*/  ISETP.GE.U32.AND P1, PT, R3, 0x400, PT ;  /* 0x000004000300780c */ /* 0x000fd60003f26070 */
[----:B------:R-:W-:Y:S05]  /*1cf0*/  @P0 BRA `(.L_x_87) ;  /* 0x0000000000d40947 */ /* 0x000fea0003800000 */
[----:B------:R-:W0:Y:S08]  /*1d00*/  LDC.64 R8, c[0x0][0x398] ;  /* 0x0000e600ff087b82 */ /* 0x000e300000000a00 */
[----:B------:R-:W1:Y:S01]  /*1d10*/  LDC.64 R18, c[0x0][0x380] ;  /* 0x0000e000ff127b82 */ /* 0x000e620000000a00 */
[----:B0-----:R-:W-:-:S05]  /*1d20*/  IMAD.WIDE R8, R2, 0x30, R8 ;  /* 0x0000003002087825 */ /* 0x001fca00078e0208 */
[----:B------:R-:W2:Y:S04]  /*1d30*/  LDG.E.64 R14, desc[UR8][R8.64] ;  /* 0x00000008080e7981 */ /* 0x000ea8000c1e1b00 */
[----:B------:R-:W3:Y:S04]  /*1d40*/  LDG.E.64 R12, desc[UR8][R8.64+0x10] ;  /* 0x00001008080c7981 */ /* 0x000ee8000c1e1b00 */
[----:B------:R-:W4:Y:S01]  /*1d50*/  LDG.E.64 R10, desc[UR8][R8.64+0x8] ;  /* 0x00000808080a7981 */ /* 0x000f22000c1e1b00 */
[----:B------:R-:W-:Y:S02]  /*1d60*/  SHF.L.U32 R25, R2, 0x1, RZ ;  /* 0x0000000102197819 */ /* 0x000fe400000006ff */
[----:B--2---:R-:W-:Y:S01]  /*1d70*/  SHF.R.U32.HI R0, RZ, 0x2, R15 ;  /* 0x00000002ff007819 */ /* 0x004fe2000001160f */
[----:B------:R-:W-:-:S03]  /*1d80*/  VIADD R14, R14, 0x587c5 ;  /* 0x000587c50e0e7836 */ /* 0x000fc60000000000 */
[----:B------:R-:W-:Y:S01]  /*1d90*/  LOP3.LUT R0, R0, R15, RZ, 0x3c, !PT ;  /* 0x0000000f00007212 */ /* 0x000fe200078e3cff */
[----:B---3--:R-:W-:Y:S02]  /*1da0*/  IMAD.SHL.U32 R3, R13, 0x10, RZ ;  /* 0x000000100d037824 */ /* 0x008fe400078e00ff */
[----:B------:R-:W-:Y:S01]  /*1db0*/  IMAD.MOV.U32 R21, RZ, RZ, R12 ;  /* 0x000000ffff157224 */ /* 0x000fe200078e000c */
[C---:B------:R-:W-:Y:S01]  /*1dc0*/  SHF.L.U32 R15, R0.reuse, 0x1, RZ ;  /* 0x00000001000f7819 */ /* 0x040fe200000006ff */
[----:B------:R-:W-:Y:S02]  /*1dd0*/  IMAD.MOV.U32 R16, RZ, RZ, R13 ;  /* 0x000000ffff107224 */ /* 0x000fe400078e000d */
[----:B----4-:R-:W-:Y:S01]  /*1de0*/  IMAD.MOV.U32 R20, RZ, RZ, R11 ;  /* 0x000000ffff147224 */ /* 0x010fe200078e000b */
[----:B------:R-:W-:Y:S02]  /*1df0*/  LOP3.LUT R0, R0, R15, R3, 0x96, !PT ;  /* 0x0000000f00007212 */ /* 0x000fe400078e9603 */
[----:B------:R-:W-:Y:S01]  /*1e00*/  MOV R15, R10 ;  /* 0x0000000a000f7202 */ /* 0x000fe20000000f00 */
[----:B-1----:R-:W-:Y:S01]  /*1e10*/  IMAD.WIDE R10, R25, 0x8, R18 ;  /* 0x00000008190a7825 */ /* 0x002fe200078e0212 */
[----:B------:R-:W-:Y:S01]  /*1e20*/  LOP3.LUT R17, R0, R13, RZ, 0x3c, !PT ;  /* 0x0000000d00117212 */ /* 0x000fe200078e3cff */
[----:B------:R-:W-:Y:S02]  /*1e30*/  STG.E.64 desc[UR8][R8.64+0x8], R20 ;  /* 0x0000081408007986 */ /* 0x000fe4000c101b08 */
[----:B------:R-:W-:-:S02]  /*1e40*/  IMAD.MOV.U32 R0, RZ, RZ, 0x2f800000 ;  /* 0x2f800000ff007424 */ /* 0x000fc400078e00ff */
[----:B------:R-:W-:Y:S01]  /*1e50*/  IMAD.IADD R3, R17, 0x1, R14 ;  /* 0x0000000111037824 */ /* 0x000fe200078e020e */
[----:B------:R0:W-:Y:S04]  /*1e60*/  STG.E.64 desc[UR8][R8.64+0x10], R16 ;  /* 0x0000101008007986 */ /* 0x0001e8000c101b08 */
[----:B------:R-:W-:Y:S01]  /*1e70*/  I2FP.F32.U32 R3, R3 ;  /* 0x0000000300037245 */ /* 0x000fe20000201000 */
[----:B------:R-:W-:Y:S04]  /*1e80*/  STG.E.64 desc[UR8][R8.64], R14 ;  /* 0x0000000e08007986 */ /* 0x000fe8000c101b08 */
[----:B------:R-:W-:-:S04]  /*1e90*/  FFMA R3, R3, R0, 1.1641532182693481445e-10 ;  /* 0x2f00000003037423 */ /* 0x000fc80000000000 */
[----:B------:R-:W1:Y:S02]  /*1ea0*/  F2F.F64.F32 R22, R3 ;  /* 0x0000000300167310 */ /* 0x000e640000201800 */
[----:B-1----:R-:W-:-:S07]  /*1eb0*/  DFMA R22, R22, R6, R4 ;  /* 0x000000061616722b */ /* 0x002fce0000000004 */
[----:B------:R1:W-:Y:S04]  /*1ec0*/  STG.E.64 desc[UR8][R10.64], R22 ;  /* 0x000000160a007986 */ /* 0x0003e8000c101b08 */
[----:B------:R-:W2:Y:S04]  /*1ed0*/  LDG.E.64 R24, desc[UR8][R8.64] ;  /* 0x0000000808187981 */ /* 0x000ea8000c1e1b00 */
[----:B------:R-:W3:Y:S04]  /*1ee0*/  LDG.E.64 R18, desc[UR8][R8.64+0x10] ;  /* 0x0000100808127981 */ /* 0x000ee8000c1e1b00 */
[----:B------:R-:W4:Y:S01]  /*1ef0*/  LDG.E.64 R12, desc[UR8][R8.64+0x8] ;  /* 0x00000808080c7981 */ /* 0x000f22000c1e1b00 */
[----:B------:R-:W-:Y:S01]  /*1f00*/  VIADD R2, R2, 0x400 ;  /* 0x0000040002027836 */ /* 0x000fe20000000000 */
[----:B--2---:R-:W-:Y:S01]  /*1f10*/  SHF.R.U32.HI R26, RZ, 0x2, R25 ;  /* 0x00000002ff1a7819 */ /* 0x004fe20000011619 */
[----:B0-----:R-:W-:-:S03]  /*1f20*/  VIADD R16, R24, 0x587c5 ;  /* 0x000587c518107836 */ /* 0x001fc60000000000 */
[----:B------:R-:W-:Y:S01]  /*1f30*/  LOP3.LUT R26, R26, R25, RZ, 0x3c, !PT ;  /* 0x000000191a1a7212 */ /* 0x000fe200078e3cff */
[----:B---3--:R-:W-:Y:S02]  /*1f40*/  IMAD.SHL.U32 R3, R19, 0x10, RZ ;  /* 0x0000001013037824 */ /* 0x008fe400078e00ff */
[----:B-1----:R-:W-:Y:S01]  /*1f50*/  IMAD.MOV.U32 R23, RZ, RZ, R18 ;  /* 0x000000ffff177224 */ /* 0x002fe200078e0012 */
[----:B----4-:R-:W-:Y:S01]  /*1f60*/  MOV R17, R12 ;  /* 0x0000000c00117202 */ /* 0x010fe20000000f00 */
[C---:B------:R-:W-:Y:S02]  /*1f70*/  IMAD.SHL.U32 R25, R26.reuse, 0x2, RZ ;  /* 0x000000021a197824 */ /* 0x040fe400078e00ff */
[----:B------:R-:W-:Y:S02]  /*1f80*/  IMAD.MOV.U32 R14, RZ, RZ, R19 ;  /* 0x000000ffff0e7224 */ /* 0x000fe400078e0013 */
[----:B------:R-:W-:Y:S01]  /*1f90*/  IMAD.MOV.U32 R22, RZ, RZ, R13 ;  /* 0x000000ffff167224 */ /* 0x000fe200078e000d */
[----:B------:R-:W-:Y:S01]  /*1fa0*/  LOP3.LUT R26, R26, R25, R3, 0x96, !PT ;  /* 0x000000191a1a7212 */ /* 0x000fe200078e9603 */
[----:B------:R0:W-:Y:S03]  /*1fb0*/  STG.E.64 desc[UR8][R8.64], R16 ;  /* 0x0000001008007986 */ /* 0x0001e6000c101b08 */
[----:B------:R-:W-:Y:S01]  /*1fc0*/  LOP3.LUT R15, R26, R19, RZ, 0x3c, !PT ;  /* 0x000000131a0f7212 */ /* 0x000fe200078e3cff */
[----:B------:R0:W-:Y:S03]  /*1fd0*/  STG.E.64 desc[UR8][R8.64+0x8], R22 ;  /* 0x0000081608007986 */ /* 0x0001e6000c101b08 */
[----:B------:R-:W-:Y:S01]  /*1fe0*/  IADD3 R3, PT, PT, R15, R16, RZ ;  /* 0x000000100f037210 */ /* 0x000fe20007ffe0ff */
[----:B------:R0:W-:Y:S03]  /*1ff0*/  STG.E.64 desc[UR8][R8.64+0x10], R14 ;  /* 0x0000100e08007986 */ /* 0x0001e6000c101b08 */
[----:B------:R-:W-:-:S05]  /*2000*/  I2FP.F32.U32 R3, R3 ;  /* 0x0000000300037245 */ /* 0x000fca0000201000 */
[----:B------:R-:W-:-:S04]  /*2010*/  FFMA R3, R3, R0, 1.1641532182693481445e-10 ;  /* 0x2f00000003037423 */ /* 0x000fc80000000000 */
[----:B------:R-:W1:Y:S02]  /*2020*/  F2F.F64.F32 R20, R3 ;  /* 0x0000000300147310 */ /* 0x000e640000201800 */
[----:B-1----:R-:W-:-:S07]  /*2030*/  DFMA R20, R20, R6, R4 ;  /* 0x000000061414722b */ /* 0x002fce0000000004 */
[----:B------:R0:W-:Y:S04]  /*2040*/  STG.E.64 desc[UR8][R10.64+0x8], R20 ;  /* 0x000008140a007986 */ /* 0x0001e8000c101b08 */
.L_x_87:
[----:B------:R-:W-:Y:S05]  /*2050*/  BSYNC.RECONVERGENT B0 ;  /* 0x0000000000007941 */ /* 0x000fea0003800200 */
.L_x_86:
[----:B------:R-:W-:Y:S05]  /*2060*/  @!P1 EXIT ;  /* 0x000000000000994d */ /* 0x000fea0003800000 */
[----:B0-----:R-:W0:Y:S01]  /*2070*/  LDC.64 R8, c[0x0][0x380] ;  /* 0x0000e000ff087b82 */ /* 0x001e220000000a00 */
[----:B------:R-:W1:Y:S01]  /*2080*/  LDCU.64 UR4, c[0x0][0x398] ;  /* 0x00007300ff0477ac */ /* 0x000e620008000a00 */
[----:B------:R-:W-:Y:S01]  /*2090*/  IMAD.SHL.U32 R3, R2, 0x2, RZ ;  /* 0x0000000202037824 */ /* 0x000fe200078e00ff */
[----:B-1----:R-:W-:-:S04]  /*20a0*/  UIADD3 UR4, UP0, UPT, UR4, 0xc010, URZ ;  /* 0x0000c01004047890 */ /* 0x002fc8000ff1e0ff */
[----:B------:R-:W-:-:S12]  /*20b0*/  UIADD3.X UR5, UPT, UPT, URZ, UR5, URZ, UP0, !UPT ;  /* 0x00000005ff057290 */ /* 0x000fd800087fe4ff */
.L_x_88:
[----:B---3--:R-:W-:Y:S01]  /*20c0*/  MOV R13, UR5 ;  /* 0x00000005000d7c02 */ /* 0x008fe20008000f00 */
[----:B------:R-:W-:-:S04]  /*20d0*/  IMAD.U32 R12, RZ, RZ, UR4 ;  /* 0x00000004ff0c7e24 */ /* 0x000fc8000f8e00ff */
[----:B------:R-:W-:-:S05]  /*20e0*/  IMAD.WIDE R12, R2, 0x30, R12 ;  /* 0x00000030020c7825 */ /* 0x000fca00078e020c */
[----:B------:R-:W2:Y:S04]  /*20f0*/  LDG.E.64 R18, desc[UR8][R12.64+-0xc010] ;  /* 0xff3ff0080c127981 */ /* 0x000ea8000c1e1b00 */
[----:B------:R-:W3:Y:S04]  /*2100*/  LDG.E.64 R20, desc[UR8][R12.64+-0xc000] ;  /* 0xff4000080c147981 */ /* 0x000ee8000c1e1b00 */
[----:B------:R-:W4:Y:S01]  /*2110*/  LDG.E.64 R10, desc[UR8][R12.64+-0xc008] ;  /* 0xff3ff8080c0a7981 */ /* 0x000f22000c1e1b00 */
[----:B--2---:R-:W-:Y:S01]  /*2120*/  SHF.R.U32.HI R0, RZ, 0x2, R19 ;  /* 0x00000002ff007819 */ /* 0x004fe20000011613 */
[----:B------:R-:W-:-:S03]  /*2130*/  VIADD R18, R18, 0x587c5 ;  /* 0x000587c512127836 */ /* 0x000fc60000000000 */
[----:B------:R-:W-:Y:S01]  /*2140*/  LOP3.LUT R0, R0, R19, RZ, 0x3c, !PT ;  /* 0x0000001300007212 */ /* 0x000fe200078e3cff */
[----:B---3--:R-:W-:Y:S01]  /*2150*/  IMAD.SHL.U32 R15, R21, 0x10, RZ ;  /* 0x00000010150f7824 */ /* 0x008fe200078e00ff */
[----:B----4-:R-:W-:-:S03]  /*2160*/  MOV R16, R11 ;  /* 0x0000000b00107202 */ /* 0x010fc60000000f00 */
[C---:B------:R-:W-:Y:S02]  /*2170*/  IMAD.SHL.U32 R14, R0.reuse, 0x2, RZ ;  /* 0x00000002000e7824 */ /* 0x040fe400078e00ff */
[----:B------:R-:W-:Y:S02]  /*2180*/  IMAD.MOV.U32 R19, RZ, RZ, R10 ;  /* 0x000000ffff137224 */ /* 0x000fe400078e000a */
[----:B0-----:R-:W-:Y:S01]  /*2190*/  IMAD.WIDE R10, R3, 0x8, R8 ;  /* 0x00000008030a7825 */ /* 0x001fe200078e0208 */
[----:B------:R-:W-:Y:S02]  /*21a0*/  LOP3.LUT R14, R0, R14, R15, 0x96, !PT ;  /* 0x0000000e000e7212 */ /* 0x000fe400078e960f */
[----:B------:R-:W-:Y:S01]  /*21b0*/  STG.E.64 desc[UR8][R12.64+-0xc010], R18 ;  /* 0xff3ff0120c007986 */ /* 0x000fe2000c101b08 */
[----:B------:R-:W-:Y:S01]  /*21c0*/  IMAD.MOV.U32 R0, RZ, RZ, 0x2f800000 ;  /* 0x2f800000ff007424 */ /* 0x000fe200078e00ff */
[----:B------:R-:W-:-:S04]  /*21d0*/  LOP3.LUT R15, R14, R21, RZ, 0x3c, !PT ;  /* 0x000000150e0f7212 */ /* 0x000fc800078e3cff */
[----:B------:R-:W-:-:S04]  /*21e0*/  IADD3 R14, PT, PT, R15, R18, RZ ;  /* 0x000000120f0e7210 */ /* 0x000fc80007ffe0ff */
[----:B------:R-:W-:Y:S01]  /*21f0*/  I2FP.F32.U32 R17, R14 ;  /* 0x0000000e00117245 */ /* 0x000fe20000201000 */
[----:B------:R-:W-:-:S04]  /*2200*/  IMAD.MOV.U32 R14, RZ, RZ, R21 ;  /* 0x000000ffff0e7224 */ /* 0x000fc800078e0015 */
[----:B------:R-:W-:Y:S01]  /*2210*/  FFMA R22, R17, R0, 1.1641532182693481445e-10 ;  /* 0x2f00000011167423 */ /* 0x000fe20000000000 */
[----:B------:R-:W-:Y:S01]  /*2220*/  IMAD.MOV.U32 R17, RZ, RZ, R20 ;  /* 0x000000ffff117224 */ /* 0x000fe200078e0014 */
[----:B------:R-:W-:Y:S04]  /*2230*/  STG.E.64 desc[UR8][R12.64+-0xc000], R14 ;  /* 0xff40000e0c007986 */ /* 0x000fe8000c101b08 */
[----:B------:R-:W0:Y:S01]  /*2240*/  F2F.F64.F32 R22, R22 ;  /* 0x0000001600167310 */ /* 0x000e220000201800 */
[----:B------:R1:W-:Y:S01]  /*2250*/  STG.E.64 desc[UR8][R12.64+-0xc008], R16 ;  /* 0xff3ff8100c007986 */ /* 0x0003e2000c101b08 */
[----:B0-----:R-:W-:-:S07]  /*2260*/  DFMA R26, R22, R6, R4 ;  /* 0x00000006161a722b */ /* 0x001fce0000000004 */
[----:B------:R0:W-:Y:S04]  /*2270*/  STG.E.64 desc[UR8][R10.64], R26 ;  /* 0x0000001a0a007986 */ /* 0x0001e8000c101b08 */
[----:B------:R-:W2:Y:S04]  /*2280*/  LDG.E.64 R24, desc[UR8][R12.64+-0xc010] ;  /* 0xff3ff0080c187981 */ /* 0x000ea8000c1e1b00 */
[----:B------:R-:W3:Y:S04]  /*2290*/  LDG.E.64 R22, desc[UR8][R12.64+-0xc000] ;  /* 0xff4000080c167981 */ /* 0x000ee8000c1e1b00 */
[----:B------:R-:W4:Y:S01]  /*22a0*/  LDG.E.64 R20, desc[UR8][R12.64+-0xc008] ;  /* 0xff3ff8080c147981 */ /* 0x000f22000c1e1b00 */
[----:B--2---:R-:W-:-:S02]  /*22b0*/  SHF.R.U32.HI R28, RZ, 0x2, R25 ;  /* 0x00000002ff1c7819 */ /* 0x004fc40000011619 */
[----:B------:R-:W-:Y:S02]  /*22c0*/  IADD3 R24, PT, PT, R24, 0x587c5, RZ ;  /* 0x000587c518187810 */ /* 0x000fe40007ffe0ff */
[----:B------:R-:W-:Y:S01]  /*22d0*/  LOP3.LUT R28, R28, R25, RZ, 0x3c, !PT ;  /* 0x000000191c1c7212 */ /* 0x000fe200078e3cff */
[----:B---3--:R-:W-:Y:S02]  /*22e0*/  IMAD.SHL.U32 R25, R23, 0x10, RZ ;  /* 0x0000001017197824 */ /* 0x008fe400078e00ff */
[----:B-1----:R-:W-:Y:S02]  /*22f0*/  IMAD.MOV.U32 R16, RZ, RZ, R23 ;  /* 0x000000ffff107224 */ /* 0x002fe400078e0017 */
[----:B------:R-:W-:-:S05]  /*2300*/  IMAD.SHL.U32 R29, R28, 0x2, RZ ;  /* 0x000000021c1d7824 */ /* 0x000fca00078e00ff */
[----:B------:R-:W-:Y:S01]  /*2310*/  LOP3.LUT R28, R28, R29, R25, 0x96, !PT ;  /* 0x0000001d1c1c7212 */ /* 0x000fe200078e9619 */
[----:B----4-:R-:W-:-:S03]  /*2320*/  IMAD.MOV.U32 R25, RZ, RZ, R20 ;  /* 0x000000ffff197224 */ /* 0x010fc600078e0014 */
[----:B------:R-:W-:Y:S02]  /*2330*/  LOP3.LUT R17, R28, R23, RZ, 0x3c, !PT ;  /* 0x000000171c117212 */ /* 0x000fe400078e3cff */
[----:B------:R-:W-:Y:S03]  /*2340*/  STG.E.64 desc[UR8][R12.64+-0xc010], R24 ;  /* 0xff3ff0180c007986 */ /* 0x000fe6000c101b08 */
[----:B------:R-:W-:Y:S01]  /*2350*/  IMAD.IADD R14, R17, 0x1, R24 ;  /* 0x00000001110e7824 */ /* 0x000fe200078e0218 */
[----:B------:R1:W-:Y:S04]  /*2360*/  STG.E.64 desc[UR8][R12.64+-0xc000], R16 ;  /* 0xff4000100c007986 */ /* 0x0003e8000c101b08 */
[----:B------:R-:W-:-:S02]  /*2370*/  I2FP.F32.U32 R15, R14 ;  /* 0x0000000e000f7245 */ /* 0x000fc40000201000 */
[----:B------:R-:W-:-:S03]  /*2380*/  MOV R14, R21 ;  /* 0x00000015000e7202 */ /* 0x000fc60000000f00 */
[----:B------:R-:W-:Y:S01]  /*2390*/  FFMA R18, R15, R0, 1.1641532182693481445e-10 ;  /* 0x2f0000000f127423 */ /* 0x000fe20000000000 */
[----:B------:R-:W-:-:S05]  /*23a0*/  IMAD.MOV.U32 R15, RZ, RZ, R22 ;  /* 0x000000ffff0f7224 */ /* 0x000fca00078e0016 */
[----:B------:R-:W0:Y:S01]  /*23b0*/  F2F.F64.F32 R18, R18 ;  /* 0x0000001200127310 */ /* 0x000e220000201800 */
[----:B------:R2:W-:Y:S01]  /*23c0*/  STG.E.64 desc[UR8][R12.64+-0xc008], R14 ;  /* 0xff3ff80e0c007986 */ /* 0x0005e2000c101b08 */
[----:B0-----:R-:W-:-:S07]  /*23d0*/  DFMA R26, R18, R6, R4 ;  /* 0x00000006121a722b */ /* 0x001fce0000000004 */
[----:B------:R0:W-:Y:S04]  /*23e0*/  STG.E.64 desc[UR8][R10.64+0x8], R26 ;  /* 0x0000081a0a007986 */ /* 0x0001e8000c101b08 */
[----:B------:R-:W3:Y:S04]  /*23f0*/  LDG.E.64 R22, desc[UR8][R12.64+-0x10] ;  /* 0xfffff0080c167981 */ /* 0x000ee8000c1e1b00 */
[----:B------:R-:W4:Y:S04]  /*2400*/  LDG.E.64 R20, desc[UR8][R12.64] ;  /* 0x000000080c147981 */ /* 0x000f28000c1e1b00 */
[----:B------:R-:W5:Y:S01]  /*2410*/  LDG.E.64 R18, desc[UR8][R12.64+-0x8] ;  /* 0xfffff8080c127981 */ /* 0x000f62000c1e1b00 */
[----:B---3--:R-:W-:-:S02]  /*2420*/  SHF.R.U32.HI R28, RZ, 0x2, R23 ;  /* 0x00000002ff1c7819 */ /* 0x008fc40000011617 */
[----:B------:R-:W-:Y:S02]  /*2430*/  IADD3 R22, PT, PT, R22, 0x587c5, RZ ;  /* 0x000587c516167810 */ /* 0x000fe40007ffe0ff */
[----:B------:R-:W-:Y:S01]  /*2440*/  LOP3.LUT R28, R28, R23, RZ, 0x3c, !PT ;  /* 0x000000171c1c7212 */ /* 0x000fe200078e3cff */
[----:B----4-:R-:W-:Y:S02]  /*2450*/  IMAD.SHL.U32 R23, R21, 0x10, RZ ;  /* 0x0000001015177824 */ /* 0x010fe400078e00ff */
[----:B-1----:R-:W-:Y:S02]  /*2460*/  IMAD.MOV.U32 R16, RZ, RZ, R21 ;  /* 0x000000ffff107224 */ /* 0x002fe400078e0015 */
[----:B------:R-:W-:-:S05]  /*2470*/  IMAD.SHL.U32 R29, R28, 0x2, RZ ;  /* 0x000000021c1d7824 */ /* 0x000fca00078e00ff */
[----:B------:R-:W-:Y:S01]  /*2480*/  LOP3.LUT R28, R28, R29, R23, 0x96, !PT ;  /* 0x0000001d1c1c7212 */ /* 0x000fe200078e9617 */
[----:B-----5:R-:W-:-:S03]  /*2490*/  IMAD.MOV.U32 R23, RZ, RZ, R18 ;  /* 0x000000ffff177224 */ /* 0x020fc600078e0012 */
[----:B------:R-:W-:Y:S02]  /*24a0*/  LOP3.LUT R17, R28, R21, RZ, 0x3c, !PT ;  /* 0x000000151c117212 */ /* 0x000fe400078e3cff */
[----:B------:R1:W-:Y:S03]  /*24b0*/  STG.E.64 desc[UR8][R12.64+-0x10], R22 ;  /* 0xfffff0160c007986 */ /* 0x0003e6000c101b08 */
[----:B--2---:R-:W-:Y:S01]  /*24c0*/  IMAD.IADD R14, R17, 0x1, R22 ;  /* 0x00000001110e7824 */ /* 0x004fe200078e0216 */
[----:B------:R-:W-:Y:S04]  /*24d0*/  STG.E.64 desc[UR8][R12.64], R16 ;  /* 0x000000100c007986 */ /* 0x000fe8000c101b08 */
[----:B------:R-:W-:-:S02]  /*24e0*/  I2FP.F32.U32 R15, R14 ;  /* 0x0000000e000f7245 */ /* 0x000fc40000201000 */
[----:B------:R-:W-:-:S03]  /*24f0*/  MOV R14, R19 ;  /* 0x00000013000e7202 */ /* 0x000fc60000000f00 */
[----:B------:R-:W-:Y:S01]  /*2500*/  FFMA R28, R15, R0, 1.1641532182693481445e-10 ;  /* 0x2f0000000f1c7423 */ /* 0x000fe20000000000 */
[----:B------:R-:W-:-:S03]  /*2510*/  IMAD.MOV.U32 R15, RZ, RZ, R20 ;  /* 0x000000ffff0f7224 */ /* 0x000fc600078e0014 */
[----:B------:R-:W0:Y:S02]  /*2520*/  F2F.F64.F32 R24, R28 ;  /* 0x0000001c00187310 */ /* 0x000e240000201800 */
[----:B------:R2:W-:Y:S01]  /*2530*/  STG.E.64 desc[UR8][R12.64+-0x8], R14 ;  /* 0xfffff80e0c007986 */ /* 0x0005e2000c101b08 */
[----:B0-----:R-:W-:-:S07]  /*2540*/  DFMA R26, R24, R6, R4 ;  /* 0x00000006181a722b */ /* 0x001fce0000000004 */
[----:B------:R3:W-:Y:S04]  /*2550*/  STG.E.64 desc[UR8][R10.64+0x4000], R26 ;  /* 0x0040001a0a007986 */ /* 0x0007e8000c101b08 */
[----:B------:R-:W4:Y:S04]  /*2560*/  LDG.E.64 R24, desc[UR8][R12.64+-0x10] ;  /* 0xfffff0080c187981 */ /* 0x000f28000c1e1b00 */
[----:B------:R-:W5:Y:S04]  /*2570*/  LDG.E.64 R20, desc[UR8][R12.64] ;  /* 0x000000080c147981 */ /* 0x000f68000c1e1b00 */
[----:B------:R-:W2:Y:S01]  /*2580*/  LDG.E.64 R18, desc[UR8][R12.64+-0x8] ;  /* 0xfffff8080c127981 */ /* 0x000ea2000c1e1b00 */
[C---:B------:R-:W-:Y:S01]  /*2590*/  ISETP.GE.AND P0, PT, R2.reuse, 0x9440, PT ;  /* 0x000094400200780c */ /* 0x040fe20003f06270 */
[----:B------:R-:W-:-:S02]  /*25a0*/  VIADD R2, R2, 0x800 ;  /* 0x0000080002027836 */ /* 0x000fc40000000000 */
[----:B------:R-:W-:Y:S01]  /*25b0*/  VIADD R3, R3, 0x1000 ;  /* 0x0000100003037836 */ /* 0x000fe20000000000 */
[----:B----4-:R-:W-:Y:S02]  /*25c0*/  SHF.R.U32.HI R28, RZ, 0x2, R25 ;  /* 0x00000002ff1c7819 */ /* 0x010fe40000011619 */
[----:B------:R-:W-:Y:S02]  /*25d0*/  IADD3 R24, PT, PT, R24, 0x587c5, RZ ;  /* 0x000587c518187810 */ /* 0x000fe40007ffe0ff */
[----:B------:R-:W-:Y:S01]  /*25e0*/  LOP3.LUT R28, R28, R25, RZ, 0x3c, !PT ;  /* 0x000000191c1c7212 */ /* 0x000fe200078e3cff */
[----:B-----5:R-:W-:Y:S02]  /*25f0*/  IMAD.SHL.U32 R25, R21, 0x10, RZ ;  /* 0x0000001015197824 */ /* 0x020fe400078e00ff */
[----:B-1----:R-:W-:Y:S01]  /*2600*/  IMAD.MOV.U32 R23, RZ, RZ, R20 ;  /* 0x000000ffff177224 */ /* 0x002fe200078e0014 */
[----:B--2---:R-:W-:Y:S01]  /*2610*/  MOV R22, R19 ;  /* 0x0000001300167202 */ /* 0x004fe20000000f00 */
[----:B------:R-:W-:-:S04]  /*2620*/  IMAD.SHL.U32 R29, R28, 0x2, RZ ;  /* 0x000000021c1d7824 */ /* 0x000fc800078e00ff */
[----:B------:R3:W-:Y:S01]  /*2630*/  STG.E.64 desc[UR8][R12.64+-0x8], R22 ;  /* 0xfffff8160c007986 */ /* 0x0007e2000c101b08 */
[----:B------:R-:W-:Y:S01]  /*2640*/  LOP3.LUT R28, R28, R29, R25, 0x96, !PT ;  /* 0x0000001d1c1c7212 */ /* 0x000fe200078e9619 */
[----:B------:R-:W-:-:S03]  /*2650*/  IMAD.MOV.U32 R25, RZ, RZ, R18 ;  /* 0x000000ffff197224 */ /* 0x000fc600078e0012 */
[----:B------:R-:W-:Y:S02]  /*2660*/  LOP3.LUT R15, R28, R21, RZ, 0x3c, !PT ;  /* 0x000000151c0f7212 */ /* 0x000fe400078e3cff */
[----:B------:R3:W-:Y:S03]  /*2670*/  STG.E.64 desc[UR8][R12.64+-0x10], R24 ;  /* 0xfffff0180c007986 */ /* 0x0007e6000c101b08 */
[----:B------:R-:W-:-:S05]  /*2680*/  IMAD.IADD R14, R15, 0x1, R24 ;  /* 0x000000010f0e7824 */ /* 0x000fca00078e0218 */
[----:B------:R-:W-:Y:S01]  /*2690*/  I2FP.F32.U32 R17, R14 ;  /* 0x0000000e00117245 */ /* 0x000fe20000201000 */
[----:B------:R-:W-:-:S04]  /*26a0*/  IMAD.MOV.U32 R14, RZ, RZ, R21 ;  /* 0x000000ffff0e7224 */ /* 0x000fc800078e0015 */
[----:B------:R-:W-:Y:S01]  /*26b0*/  FFMA R0, R17, R0, 1.1641532182693481445e-10 ;  /* 0x2f00000011007423 */ /* 0x000fe20000000000 */
[----:B------:R3:W-:Y:S03]  /*26c0*/  STG.E.64 desc[UR8][R12.64], R14 ;  /* 0x0000000e0c007986 */ /* 0x0007e6000c101b08 */
[----:B------:R-:W0:Y:S02]  /*26d0*/  F2F.F64.F32 R16, R0 ;  /* 0x0000000000107310 */ /* 0x000e240000201800 */
[----:B0-----:R-:W-:-:S07]  /*26e0*/  DFMA R16, R16, R6, R4 ;  /* 0x000000061010722b */ /* 0x001fce0000000004 */
[----:B------:R3:W-:Y:S01]  /*26f0*/  STG.E.64 desc[UR8][R10.64+0x4008], R16 ;  /* 0x004008100a007986 */ /* 0x0007e2000c101b08 */
[----:B------:R-:W-:Y:S05]  /*2700*/  @!P0 BRA `(.L_x_88) ;  /* 0xfffffff8006c8947 */ /* 0x000fea000383ffff */
[----:B------:R-:W-:Y:S05]  /*2710*/  EXIT ;  /* 0x000000000000794d */ /* 0x000fea0003800000 */
        .type           $_Z20initializeVectorsGpuPdddP17curandStateXORWOW$__internal_accurate_pow,@function
        .size           $_Z20initializeVectorsGpuPdddP17curandStateXORWOW$__internal_accurate_pow,(.L_x_119 - $_Z20initializeVectorsGpuPdddP17curandStateXORWOW$__internal_accurate_pow)
$_Z20initializeVectorsGpuPdddP17curandStateXORWOW$__internal_accurate_pow:
[----:B------:R-:W0:Y:S01]  /*2720*/  MUFU.RCP64H R19, 2.25 ;  /* 0x4002000000137908 */ /* 0x000e220000001800 */
[----:B------:R-:W-:Y:S01]  /*2730*/  MOV R12, 0x0 ;  /* 0x00000000000c7802 */ /* 0x000fe20000000f00 */
[----:B------:R-:W-:Y:S01]  /*2740*/  IMAD.MOV.U32 R13, RZ, RZ, 0x40020000 ;  /* 0x40020000ff0d7424 */ /* 0x000fe200078e00ff */
[----:B------:R-:W-:Y:S01]  /*2750*/  MOV R15, 0x3ed0f5d2 ;  /* 0x3ed0f5d2000f7802 */ /* 0x000fe20000000f00 */
[----:B------:R-:W-:Y:S01]  /*2760*/  IMAD.MOV.U32 R18, RZ, RZ, RZ ;  /* 0x000000ffff127224 */ /* 0x000fe200078e00ff */
[----:B------:R-:W-:Y:S01]  /*2770*/  UMOV UR6, 0x7d2cafe2 ;  /* 0x7d2cafe200067882 */ /* 0x000fe20000000000 */
[----:B------:R-:W-:Y:S01]  /*2780*/  IMAD.MOV.U32 R14, RZ, RZ, 0x41ad3b5a ;  /* 0x41ad3b5aff0e7424 */ /* 0x000fe200078e00ff */
[----:B------:R-:W-:-:S03]  /*2790*/  UMOV UR7, 0x3eb0f5ff ;  /* 0x3eb0f5ff00077882 */ /* 0x000fc60000000000 */
[----:B0-----:R-:W-:-:S08]  /*27a0*/  DFMA R12, R18, -R12, 1 ;  /* 0x3ff00000120c742b */ /* 0x001fd0000000080c */
[----:B------:R-:W-:-:S08]  /*27b0*/  DFMA R12, R12, R12, R12 ;  /* 0x0000000c0c0c722b */ /* 0x000fd0000000000c */
[----:B------:R-:W-:-:S08]  /*27c0*/  DFMA R18, R18, R12, R18 ;  /* 0x0000000c1212722b */ /* 0x000fd00000000012 */
[----:B------:R-:W-:-:S08]  /*27d0*/  DMUL R12, R18, 0.25 ;  /* 0x3fd00000120c7828 */ /* 0x000fd00000000000 */
[----:B------:R-:W-:-:S08]  /*27e0*/  DFMA R12, R18, 0.25, R12 ;  /* 0x3fd00000120c782b */ /* 0x000fd0000000000c */
[C---:B------:R-:W-:Y:S02]  /*27f0*/  DMUL R24, R12.reuse, R12 ;  /* 0x0000000c0c187228 */ /* 0x040fe40000000000 */
[----:B------:R-:W-:-:S06]  /*2800*/  DADD R16, -R12, 0.25 ;  /* 0x3fd000000c107429 */ /* 0x000fcc0000000100 */
[----:B------:R-:W-:Y:S01]  /*2810*/  DFMA R14, R24, UR6, R14 ;  /* 0x00000006180e7c2b */ /* 0x000fe2000800000e */
[----:B------:R-:W-:Y:S01]  /*2820*/  UMOV UR6, 0x75488a3f ;  /* 0x75488a3f00067882 */ /* 0x000fe20000000000 */
[----:B------:R-:W-:Y:S01]  /*2830*/  UMOV UR7, 0x3ef3b20a ;  /* 0x3ef3b20a00077882 */ /* 0x000fe20000000000 */
[----:B------:R-:W-:-:S05]  /*2840*/  DADD R16, R16, R16 ;  /* 0x0000000010107229 */ /* 0x000fca0000000010 */
[----:B------:R-:W-:Y:S01]  /*2850*/  DFMA R14, R24, R14, UR6 ;  /* 0x00000006180e7e2b */ /* 0x000fe2000800000e */
[----:B------:R-:W-:Y:S01]  /*2860*/  UMOV UR6, 0xe4faecd5 ;  /* 0xe4faecd500067882 */ /* 0x000fe20000000000 */
[----:B------:R-:W-:Y:S01]  /*2870*/  UMOV UR7, 0x3f1745cd ;  /* 0x3f1745cd00077882 */ /* 0x000fe20000000000 */
[----:B------:R-:W-:-:S05]  /*2880*/  DFMA R16, -R12, 0.25, R16 ;  /* 0x3fd000000c10782b */ /* 0x000fca0000000110 */
[----:B------:R-:W-:Y:S01]  /*2890*/  DFMA R14, R24, R14, UR6 ;  /* 0x00000006180e7e2b */ /* 0x000fe2000800000e */
[----:B------:R-:W-:Y:S01]  /*28a0*/  UMOV UR6, 0x258a578b ;  /* 0x258a578b00067882 */ /* 0x000fe20000000000 */
[----:B------:R-:W-:Y:S01]  /*28b0*/  UMOV UR7, 0x3f3c71c7 ;  /* 0x3f3c71c700077882 */ /* 0x000fe20000000000 */
[----:B------:R-:W-:Y:S02]  /*28c0*/  DMUL R16, R18, R16 ;  /* 0x0000001012107228 */ /* 0x000fe40000000000 */
[----:B------:R-:W-:-:S03]  /*28d0*/  DMUL R18, R12, R12 ;  /* 0x0000000c0c127228 */ /* 0x000fc60000000000 */
        /* <DEDUP_REMOVED lines=9> */
[----:B------:R-:W-:-:S08]  /*2970*/  DFMA R14, R24, R22, UR6 ;  /* 0x00000006180e7e2b */ /* 0x000fd00008000016 */
[----:B------:R-:W-:Y:S01]  /*2980*/  DADD R20, -R14, UR6 ;  /* 0x000000060e147e29 */ /* 0x000fe20008000100 */
[----:B------:R-:W-:Y:S01]  /*2990*/  UMOV UR6, 0xb9e7b0 ;  /* 0x00b9e7b000067882 */ /* 0x000fe20000000000 */
[----:B------:R-:W-:-:S06]  /*29a0*/  UMOV UR7, 0x3c46a4cb ;  /* 0x3c46a4cb00077882 */ /* 0x000fcc0000000000 */
[----:B------:R-:W-:Y:S02]  /*29b0*/  DFMA R20, R24, R22, R20 ;  /* 0x000000161814722b */ /* 0x000fe40000000014 */
[----:B------:R-:W-:Y:S01]  /*29c0*/  DFMA R24, R12, R12, -R18 ;  /* 0x0000000c0c18722b */ /* 0x000fe20000000812 */
[----:B------:R-:W-:Y:S02]  /*29d0*/  VIADD R23, R17, 0x100000 ;  /* 0x0010000011177836 */ /* 0x000fe40000000000 */
[----:B------:R-:W-:-:S03]  /*29e0*/  IMAD.MOV.U32 R22, RZ, RZ, R16 ;  /* 0x000000ffff167224 */ /* 0x000fc600078e0010 */
[----:B------:R-:W-:Y:S01]  /*29f0*/  DADD R20, R20, -UR6 ;  /* 0x8000000614147e29 */ /* 0x000fe20008000000 */
[----:B------:R-:W-:Y:S01]  /*2a00*/  UMOV UR6, 0x0 ;  /* 0x0000000000067882 */ /* 0x000fe20000000000 */
[----:B------:R-:W-:Y:S01]  /*2a10*/  UMOV UR7, 0x40080000 ;  /* 0x4008000000077882 */ /* 0x000fe20000000000 */
[C---:B------:R-:W-:Y:S02]  /*2a20*/  DFMA R22, R12.reuse, R22, R24 ;  /* 0x000000160c16722b */ /* 0x040fe40000000018 */
[----:B------:R-:W-:-:S08]  /*2a30*/  DMUL R24, R12, R18 ;  /* 0x000000120c187228 */ /* 0x000fd00000000000 */
[----:B------:R-:W-:-:S08]  /*2a40*/  DFMA R26, R12, R18, -R24 ;  /* 0x000000120c1a722b */ /* 0x000fd00000000818 */
[----:B------:R-:W-:Y:S02]  /*2a50*/  DFMA R26, R16, R18, R26 ;  /* 0x00000012101a722b */ /* 0x000fe4000000001a */
[----:B------:R-:W-:-:S06]  /*2a60*/  DADD R18, R14, R20 ;  /* 0x000000000e127229 */ /* 0x000fcc0000000014 */
[----:B------:R-:W-:Y:S02]  /*2a70*/  DFMA R22, R12, R22, R26 ;  /* 0x000000160c16722b */ /* 0x000fe4000000001a */
[----:B------:R-:W-:-:S08]  /*2a80*/  DADD R26, R14, -R18 ;  /* 0x000000000e1a7229 */ /* 0x000fd00000000812 */
[----:B------:R-:W-:Y:S02]  /*2a90*/  DADD R26, R20, R26 ;  /* 0x00000000141a7229 */ /* 0x000fe4000000001a */
[----:B------:R-:W-:-:S08]  /*2aa0*/  DMUL R20, R18, R24 ;  /* 0x0000001812147228 */ /* 0x000fd00000000000 */
[----:B------:R-:W-:-:S08]  /*2ab0*/  DFMA R14, R18, R24, -R20 ;  /* 0x00000018120e722b */ /* 0x000fd00000000814 */
[----:B------:R-:W-:-:S08]  /*2ac0*/  DFMA R14, R18, R22, R14 ;  /* 0x00000016120e722b */ /* 0x000fd0000000000e */
[----:B------:R-:W-:-:S08]  /*2ad0*/  DFMA R26, R26, R24, R14 ;  /* 0x000000181a1a722b */ /* 0x000fd0000000000e */
[----:B------:R-:W-:-:S08]  /*2ae0*/  DADD R18, R20, R26 ;  /* 0x0000000014127229 */ /* 0x000fd0000000001a */
[--C-:B------:R-:W-:Y:S02]  /*2af0*/  DADD R14, R12, R18.reuse ;  /* 0x000000000c0e7229 */ /* 0x100fe40000000012 */
[----:B------:R-:W-:-:S06]  /*2b00*/  DADD R20, R20, -R18 ;  /* 0x0000000014147229 */ /* 0x000fcc0000000812 */
[----:B------:R-:W-:Y:S02]  /*2b10*/  DADD R12, R12, -R14 ;  /* 0x000000000c0c7229 */ /* 0x000fe4000000080e */
[----:B------:R-:W-:-:S06]  /*2b20*/  DADD R20, R26, R20 ;  /* 0x000000001a147229 */ /* 0x000fcc0000000014 */
[----:B------:R-:W-:Y:S01]  /*2b30*/  DADD R12, R18, R12 ;  /* 0x00000000120c7229 */ /* 0x000fe2000000000c */
[----:B------:R-:W-:Y:S02]  /*2b40*/  IMAD.MOV.U32 R18, RZ, RZ, -0x105c611 ;  /* 0xfefa39efff127424 */ /* 0x000fe400078e00ff */
[----:B------:R-:W-:-:S05]  /*2b50*/  IMAD.MOV.U32 R19, RZ, RZ, 0x3fe62e42 ;  /* 0x3fe62e42ff137424 */ /* 0x000fca00078e00ff */
[----:B------:R-:W-:-:S08]  /*2b60*/  DADD R20, R20, R12 ;  /* 0x0000000014147229 */ /* 0x000fd0000000000c */
[----:B------:R-:W-:Y:S01]  /*2b70*/  DADD R20, R16, R20 ;  /* 0x0000000010147229 */ /* 0x000fe20000000014 */
[----:B------:R-:W-:Y:S01]  /*2b80*/  IMAD.MOV.U32 R16, RZ, RZ, -0x105c611 ;  /* 0xfefa39efff107424 */ /* 0x000fe200078e00ff */
[----:B------:R-:W-:-:S06]  /*2b90*/  MOV R17, 0x3fe62e42 ;  /* 0x3fe62e4200117802 */ /* 0x000fcc0000000f00 */
[----:B------:R-:W-:-:S08]  /*2ba0*/  DADD R12, R14, R20 ;  /* 0x000000000e0c7229 */ /* 0x000fd00000000014 */
[--C-:B------:R-:W-:Y:S02]  /*2bb0*/  DFMA R16, R16, UR6, R12.reuse ;  /* 0x0000000610107c2b */ /* 0x100fe4000800000c */
[----:B------:R-:W-:-:S06]  /*2bc0*/  DADD R22, R14, -R12 ;  /* 0x000000000e167229 */ /* 0x000fcc000000080c */
[----:B------:R-:W-:Y:S02]  /*2bd0*/  DFMA R14, -R18, 3, R16 ;  /* 0x40080000120e782b */ /* 0x000fe40000000110 */
[----:B------:R-:W-:Y:S01]  /*2be0*/  DADD R22, R20, R22 ;  /* 0x0000000014167229 */ /* 0x000fe20000000016 */
[----:B------:R-:W-:-:S05]  /*2bf0*/  LOP3.LUT R20, R29, 0xff0fffff, RZ, 0xc0, !PT ;  /* 0xff0fffff1d147812 */ /* 0x000fca00078ec0ff */
[----:B------:R-:W-:Y:S01]  /*2c00*/  DADD R14, -R12, R14 ;  /* 0x000000000c0e7229 */ /* 0x000fe2000000010e */
[----:B------:R-:W-:Y:S01]  /*2c10*/  IMAD.MOV.U32 R12, RZ, RZ, 0x3b39803f ;  /* 0x3b39803fff0c7424 */ /* 0x000fe200078e00ff */
[----:B------:R-:W-:-:S06]  /*2c20*/  MOV R13, 0x3c7abc9e ;  /* 0x3c7abc9e000d7802 */ /* 0x000fcc0000000f00 */
[----:B------:R-:W-:-:S08]  /*2c30*/  DADD R14, R22, -R14 ;  /* 0x00000000160e7229 */ /* 0x000fd0000000080e */
[----:B------:R-:W-:Y:S01]  /*2c40*/  DFMA R14, R12, UR6, R14 ;  /* 0x000000060c0e7c2b */ /* 0x000fe2000800000e */
[----:B------:R-:W-:Y:S01]  /*2c50*/  UMOV UR6, 0x3b39803f ;  /* 0x3b39803f00067882 */ /* 0x000fe20000000000 */
[----:B------:R-:W-:Y:S01]  /*2c60*/  IMAD.SHL.U32 R12, R29, 0x2, RZ ;  /* 0x000000021d0c7824 */ /* 0x000fe200078e00ff */
[----:B------:R-:W-:-:S04]  /*2c70*/  UMOV UR7, 0x3c7abc9e ;  /* 0x3c7abc9e00077882 */ /* 0x000fc80000000000 */
[----:B------:R-:W-:Y:S01]  /*2c80*/  ISETP.GT.U32.AND P2, PT, R12, -0x2000001, PT ;  /* 0xfdffffff0c00780c */ /* 0x000fe20003f44070 */
[----:B------:R-:W-:-:S03]  /*2c90*/  DADD R12, R16, R14 ;  /* 0x00000000100c7229 */ /* 0x000fc6000000000e */
[----:B------:R-:W-:Y:S01]  /*2ca0*/  SEL R21, R20, R29, P2 ;  /* 0x0000001d14157207 */ /* 0x000fe20001000000 */
[----:B------:R-:W-:-:S04]  /*2cb0*/  IMAD.MOV.U32 R20, RZ, RZ, R3 ;  /* 0x000000ffff147224 */ /* 0x000fc800078e0003 */
[----:B------:R-:W-:Y:S02]  /*2cc0*/  DADD R16, R16, -R12 ;  /* 0x0000000010107229 */ /* 0x000fe4000000080c */
[----:B------:R-:W-:-:S06]  /*2cd0*/  DMUL R22, R12, R20 ;  /* 0x000000140c167228 */ /* 0x000fcc0000000000 */
[----:B------:R-:W-:Y:S02]  /*2ce0*/  DADD R16, R14, R16 ;  /* 0x000000000e107229 */ /* 0x000fe40000000010 */
[----:B------:R-:W-:Y:S01]  /*2cf0*/  DFMA R12, R12, R20, -R22 ;  /* 0x000000140c0c722b */ /* 0x000fe20000000816 */
[----:B------:R-:W-:Y:S01]  /*2d00*/  IMAD.MOV.U32 R14, RZ, RZ, 0x652b82fe ;  /* 0x652b82feff0e7424 */ /* 0x000fe200078e00ff */
[----:B------:R-:W-:-:S06]  /*2d10*/  MOV R15, 0x3ff71547 ;  /* 0x3ff71547000f7802 */ /* 0x000fcc0000000f00 */
[----:B------:R-:W-:-:S08]  /*2d20*/  DFMA R20, R16, R20, R12 ;  /* 0x000000141014722b */ /* 0x000fd0000000000c */
[----:B------:R-:W-:-:S08]  /*2d30*/  DADD R12, R22, R20 ;  /* 0x00000000160c7229 */ /* 0x000fd00000000014 */
[----:B------:R-:W-:Y:S02]  /*2d40*/  DFMA R14, R12, R14, 6.75539944105574400000e+15 ;  /* 0x433800000c0e742b */ /* 0x000fe4000000000e */
[----:B------:R-:W-:Y:S01]  /*2d50*/  FSETP.GEU.AND P2, PT, |R13|, 4.1917929649353027344, PT ;  /* 0x4086232b0d00780b */ /* 0x000fe20003f4e200 */
[----:B------:R-:W-:-:S05]  /*2d60*/  DADD R22, R22, -R12 ;  /* 0x0000000016167229 */ /* 0x000fca000000080c */
[----:B------:R-:W-:-:S03]  /*2d70*/  DADD R16, R14, -6.75539944105574400000e+15 ;  /* 0xc33800000e107429 */ /* 0x000fc60000000000 */
[----:B------:R-:W-:-:S05]  /*2d80*/  DADD R20, R20, R22 ;  /* 0x0000000014147229 */ /* 0x000fca0000000016 */
[----:B------:R-:W-:-:S08]  /*2d90*/  DFMA R18, R16, -R18, R12 ;  /* 0x800000121012722b */ /* 0x000fd0000000000c */
[----:B------:R-:W-:Y:S01]  /*2da0*/  DFMA R16, R16, -UR6, R18 ;  /* 0x8000000610107c2b */ /* 0x000fe20008000012 */
[----:B------:R-:W-:Y:S01]  /*2db0*/  UMOV UR6, 0x69ce2bdf ;  /* 0x69ce2bdf00067882 */ /* 0x000fe20000000000 */
[----:B------:R-:W-:Y:S01]  /*2dc0*/  IMAD.MOV.U32 R18, RZ, RZ, -0x35dec16 ;  /* 0xfca213eaff127424 */ /* 0x000fe200078e00ff */
[----:B------:R-:W-:Y:S01]  /*2dd0*/  UMOV UR7, 0x3e5ade15 ;  /* 0x3e5ade1500077882 */ /* 0x000fe20000000000 */
[----:B------:R-:W-:-:S06]  /*2de0*/  IMAD.MOV.U32 R19, RZ, RZ, 0x3e928af3 ;  /* 0x3e928af3ff137424 */ /* 0x000fcc00078e00ff */
        /* <DEDUP_REMOVED lines=25> */
[----:B------:R-:W-:-:S08]  /*2f80*/  DFMA R18, R16, R18, 1 ;  /* 0x3ff000001012742b */ /* 0x000fd00000000012 */
[----:B------:R-:W-:-:S10]  /*2f90*/  DFMA R16, R16, R18, 1 ;  /* 0x3ff000001010742b */ /* 0x000fd40000000012 */
[----:B------:R-:W-:Y:S01]  /*2fa0*/  IMAD R19, R14, 0x100000, R17 ;  /* 0x001000000e137824 */ /* 0x000fe200078e0211 */
[----:B------:R-:W-:Y:S01]  /*2fb0*/  MOV R18, R16 ;  /* 0x0000001000127202 */ /* 0x000fe20000000f00 */
[----:B------:R-:W-:Y:S06]  /*2fc0*/  @!P2 BRA `(.L_x_89) ;  /* 0x000000000030a947 */ /* 0x000fec0003800000 */
[----:B------:R-:W-:Y:S01]  /*2fd0*/  FSETP.GEU.AND P3, PT, |R13|, 4.2275390625, PT ;  /* 0x408748000d00780b */ /* 0x000fe20003f6e200 */
[C---:B------:R-:W-:Y:S02]  /*2fe0*/  DADD R18, R12.reuse, +INF ;  /* 0x7ff000000c127429 */ /* 0x040fe40000000000 */
[----:B------:R-:W-:-:S08]  /*2ff0*/  DSETP.GEU.AND P2, PT, R12, RZ, PT ;  /* 0x000000ff0c00722a */ /* 0x000fd00003f4e000 */
[----:B------:R-:W-:Y:S02]  /*3000*/  FSEL R18, R18, RZ, P2 ;  /* 0x000000ff12127208 */ /* 0x000fe40001000000 */
[----:B------:R-:W-:Y:S02]  /*3010*/  @!P3 LEA.HI R3, R14, R14, RZ, 0x1 ;  /* 0x0000000e0e03b211 */ /* 0x000fe400078f08ff */
[----:B------:R-:W-:Y:S02]  /*3020*/  FSEL R19, R19, RZ, P2 ;  /* 0x000000ff13137208 */ /* 0x000fe40001000000 */
[----:B------:R-:W-:-:S05]  /*3030*/  @!P3 SHF.R.S32.HI R3, RZ, 0x1, R3 ;  /* 0x00000001ff03b819 */ /* 0x000fca0000011403 */
[----:B------:R-:W-:Y:S02]  /*3040*/  @!P3 IMAD.IADD R12, R14, 0x1, -R3 ;  /* 0x000000010e0cb824 */ /* 0x000fe400078e0a03 */
[----:B------:R-:W-:-:S03]  /*3050*/  @!P3 IMAD R17, R3, 0x100000, R17 ;  /* 0x001000000311b824 */ /* 0x000fc600078e0211 */
[----:B------:R-:W-:Y:S02]  /*3060*/  @!P3 LEA R13, R12, 0x3ff00000, 0x14 ;  /* 0x3ff000000c0db811 */ /* 0x000fe400078ea0ff */
[----:B------:R-:W-:-:S06]  /*3070*/  @!P3 MOV R12, RZ ;  /* 0x000000ff000cb202 */ /* 0x000fcc0000000f00 */
[----:B------:R-:W-:-:S11]  /*3080*/  @!P3 DMUL R18, R16, R12 ;  /* 0x0000000c1012b228 */ /* 0x000fd60000000000 */
.L_x_89:
[----:B------:R-:W-:Y:S01]  /*3090*/  DFMA R20, R20, R18, R18 ;  /* 0x000000121414722b */ /* 0x000fe20000000012 */
[----:B------:R-:W-:Y:S01]  /*30a0*/  IMAD.MOV.U32 R29, RZ, RZ, 0x0 ;  /* 0x00000000ff1d7424 */ /* 0x000fe200078e00ff */
[----:B------:R-:W-:-:S08]  /*30b0*/  DSETP.NEU.AND P2, PT, |R18|, +INF , PT ;  /* 0x7ff000001200742a */ /* 0x000fd00003f4d200 */
[----:B------:R-:W-:Y:S02]  /*30c0*/  FSEL R3, R18, R20, !P2 ;  /* 0x0000001412037208 */ /* 0x000fe40005000000 */
[----:B------:R-:W-:Y:S01]  /*30d0*/  FSEL R18, R19, R21, !P2 ;  /* 0x0000001513127208 */ /* 0x000fe20005000000 */
[----:B------:R-:W-:Y:S06]  /*30e0*/  RET.REL.NODEC R28 `(_Z20initializeVectorsGpuPdddP17curandStateXORWOW) ;  /* 0xffffffcc1cc47950 */ /* 0x000fec0003c3ffff */
.L_x_90:
        /* <DEDUP_REMOVED lines=9> */
.L_x_119:


//--------------------- .text._Z19initializeMassesGpuPdddP17curandStateXORWOW --------------------------
	.section	.text._Z19initializeMassesGpuPdddP17curandStateXORWOW,"ax",@progbits
	.align	128
        .global         _Z19initializeMassesGpuPdddP17curandStateXORWOW
        .type           _Z19initializeMassesGpuPdddP17curandStateXORWOW,@function
        .size           _Z19initializeMassesGpuPdddP17curandStateXORWOW,(.L_x_120 - _Z19initializeMassesGpuPdddP17curandStateXORWOW)
        .other          _Z19initializeMassesGpuPdddP17curandStateXORWOW,@"STO_CUDA_ENTRY STV_DEFAULT"
_Z19initializeMassesGpuPdddP17curandStateXORWOW:
.text._Z19initializeMassesGpuPdddP17curandStateXORWOW:
        /* <DEDUP_REMOVED lines=13> */
[----:B------:R-:W-:Y:S01]  /*00d0*/  DMUL R10, R10, 1.80143985094819840000e+16 ;  /* 0x435000000a0a7828 */ /* 0x000fe20000000000 */
[----:B------:R-:W0:Y:S01]  /*00e0*/  LDCU.64 UR20, c[0x0][0x390] ;  /* 0x00007200ff1477ac */ /* 0x000e220008000a00 */
[----:B------:R-:W-:Y:S01]  /*00f0*/  DMUL R12, R12, 1.80143985094819840000e+16 ;  /* 0x435000000c0c7828 */ /* 0x000fe20000000000 */
[----:B------:R-:W1:Y:S01]  /*0100*/  LDC.64 R8, c[0x0][0x380] ;  /* 0x0000e000ff087b82 */ /* 0x000e620000000a00 */
[----:B------:R-:W-:Y:S01]  /*0110*/  BSSY.RECONVERGENT B0, `(.L_x_92) ;  /* 0x00000f0000007945 */ /* 0x000fe20003800200 */
[----:B------:R-:W2:Y:S05]  /*0120*/  LDCU.64 UR18, c[0x0][0x388] ;  /* 0x00007100ff1277ac */ /* 0x000eaa0008000a00 */
[----:B------:R-:W-:-:S02]  /*0130*/  R2UR UR6, R10 ;  /* 0x000000000a0672ca */ /* 0x000fc400000e0000 */
[----:B------:R-:W-:Y:S01]  /*0140*/  R2UR UR7, R11 ;  /* 0x000000000b0772ca */ /* 0x000fe200000e0000 */
[----:B------:R-:W-:Y:S01]  /*0150*/  IMAD.MOV.U32 R11, RZ, RZ, 0x7ff00000 ;  /* 0x7ff00000ff0b7424 */ /* 0x000fe200078e00ff */
[----:B------:R-:W-:Y:S02]  /*0160*/  R2UR UR14, R12 ;  /* 0x000000000c0e72ca */ /* 0x000fe400000e0000 */
[----:B------:R-:W-:Y:S02]  /*0170*/  R2UR UR15, R13 ;  /* 0x000000000d0f72ca */ /* 0x000fe400000e0000 */
[----:B------:R-:W-:Y:S01]  /*0180*/  MOV R10, 0x0 ;  /* 0x00000000000a7802 */ /* 0x000fe20000000f00 */
[----:B0-----:R-:W-:Y:S02]  /*0190*/  UISETP.GE.AND UP0, UPT, UR21, 0x100000, UPT ;  /* 0x001000001500788c */ /* 0x001fe4000bf06270 */
[----:B--2---:R-:W-:Y:S02]  /*01a0*/  UISETP.GE.AND UP1, UPT, UR19, 0x100000, UPT ;  /* 0x001000001300788c */ /* 0x004fe4000bf26270 */
[----:B------:R-:W-:-:S02]  /*01b0*/  IMAD.U32 R6, RZ, RZ, UR6 ;  /* 0x00000006ff067e24 */ /* 0x000fc4000f8e00ff */
[----:B------:R-:W-:Y:S01]  /*01c0*/  PLOP3.LUT P1, PT, PT, PT, UP0, 0x80, 0x8 ;  /* 0x000000000008781c */ /* 0x000fe20003f2f008 */
[----:B------:R-:W-:Y:S01]  /*01d0*/  IMAD.U32 R7, RZ, RZ, UR7 ;  /* 0x00000007ff077e24 */ /* 0x000fe2000f8e00ff */
[----:B------:R-:W-:Y:S01]  /*01e0*/  USEL UR5, UR7, UR21, !UP0 ;  /* 0x0000001507057287 */ /* 0x000fe2000c000000 */
[----:B------:R-:W-:Y:S01]  /*01f0*/  IMAD.U32 R4, RZ, RZ, UR14 ;  /* 0x0000000eff047e24 */ /* 0x000fe2000f8e00ff */
[----:B------:R-:W-:Y:S01]  /*0200*/  PLOP3.LUT P0, PT, PT, PT, UP1, 0x80, 0x8 ;  /* 0x000000000008781c */ /* 0x000fe20003f0f018 */
[----:B------:R-:W-:Y:S01]  /*0210*/  IMAD.U32 R5, RZ, RZ, UR15 ;  /* 0x0000000fff057e24 */ /* 0x000fe2000f8e00ff */
[----:B------:R-:W-:Y:S01]  /*0220*/  FSEL R14, R6, UR20, !P1 ;  /* 0x00000014060e7c08 */ /* 0x000fe2000c800000 */
[----:B------:R-:W-:Y:S01]  /*0230*/  USEL UR4, UR15, UR19, !UP1 ;  /* 0x000000130f047287 */ /* 0x000fe2000c800000 */
[----:B------:R-:W-:Y:S01]  /*0240*/  FSEL R15, R7, UR21, !P1 ;  /* 0x00000015070f7c08 */ /* 0x000fe2000c800000 */
[----:B------:R-:W-:Y:S01]  /*0250*/  USEL UR10, UR14, UR18, !UP1 ;  /* 0x000000120e0a7287 */ /* 0x000fe2000c800000 */
[----:B------:R-:W0:Y:S01]  /*0260*/  LDC.64 R6, c[0x0][0x398] ;  /* 0x0000e600ff067b82 */ /* 0x000e220000000a00 */
[----:B------:R-:W-:Y:S01]  /*0270*/  FSEL R12, R4, UR18, !P0 ;  /* 0x00000012040c7c08 */ /* 0x000fe2000c000000 */
[----:B------:R-:W-:Y:S01]  /*0280*/  USEL UR11, UR6, UR20, !UP0 ;  /* 0x00000014060b7287 */ /* 0x000fe2000c000000 */
[----:B------:R-:W-:Y:S01]  /*0290*/  FSEL R13, R5, UR19, !P0 ;  /* 0x00000013050d7c08 */ /* 0x000fe2000c000000 */
[----:B------:R-:W-:Y:S01]  /*02a0*/  UIADD3 UR12, UPT, UPT, UR4, -0x1, URZ ;  /* 0xffffffff040c7890 */ /* 0x000fe2000fffe0ff */
[----:B------:R-:W-:Y:S01]  /*02b0*/  LOP3.LUT P1, RZ, R15, 0x7fffffff, RZ, 0xc0, !PT ;  /* 0x7fffffff0fff7812 */ /* 0x000fe2000782c0ff */
[----:B------:R-:W-:Y:S01]  /*02c0*/  USHF.R.U32.HI UR16, URZ, 0x14, UR4 ;  /* 0x00000014ff107899 */ /* 0x000fe20008011604 */
[----:B------:R-:W-:Y:S01]  /*02d0*/  LOP3.LUT P0, RZ, R13, 0x7fffffff, RZ, 0xc0, !PT ;  /* 0x7fffffff0dff7812 */ /* 0x000fe2000780c0ff */
[----:B------:R-:W-:Y:S01]  /*02e0*/  ULEA.HI UR13, UR4, 0xfffffbcb, URZ, 0xc ;  /* 0xfffffbcb040d7891 */ /* 0x000fe2000f8f60ff */
[-C--:B------:R-:W-:Y:S01]  /*02f0*/  DFMA R4, R12, R10.reuse, +INF ;  /* 0x7ff000000c04742b */ /* 0x080fe2000000000a */
[----:B------:R-:W-:Y:S01]  /*0300*/  UIADD3 UR14, UPT, UPT, UR5, -0x1, URZ ;  /* 0xffffffff050e7890 */ /* 0x000fe2000fffe0ff */
[----:B------:R-:W-:Y:S01]  /*0310*/  DFMA R10, R14, R10, +INF ;  /* 0x7ff000000e0a742b */ /* 0x000fe2000000000a */
[----:B------:R-:W-:-:S02]  /*0320*/  USHF.R.U32.HI UR6, URZ, 0x14, UR5 ;  /* 0x00000014ff067899 */ /* 0x000fc40008011605 */
[----:B------:R-:W-:Y:S02]  /*0330*/  ULEA.HI UR15, UR5, 0xfffffbcb, URZ, 0xc ;  /* 0xfffffbcb050f7891 */ /* 0x000fe4000f8f60ff */
[----:B------:R-:W-:Y:S02]  /*0340*/  ULOP3.LUT UR4, UR4, 0xfffff, URZ, 0xc0, !UPT ;  /* 0x000fffff04047892 */ /* 0x000fe4000f8ec0ff */
[----:B------:R-:W-:Y:S01]  /*0350*/  ULOP3.LUT UR5, UR5, 0xfffff, URZ, 0xc0, !UPT ;  /* 0x000fffff05057892 */ /* 0x000fe2000f8ec0ff */
[----:B------:R-:W-:Y:S01]  /*0360*/  FSEL R4, R4, RZ, P0 ;  /* 0x000000ff04047208 */ /* 0x000fe20000000000 */
[----:B------:R-:W-:Y:S01]  /*0370*/  ULOP3.LUT UR4, UR4, 0x3ff00000, URZ, 0xfc, !UPT ;  /* 0x3ff0000004047892 */ /* 0x000fe2000f8efcff */
[----:B------:R-:W-:Y:S01]  /*0380*/  FSEL R5, R5, -QNAN , P0 ;  /* 0xfff0000005057808 */ /* 0x000fe20000000000 */
[----:B------:R-:W-:Y:S01]  /*0390*/  ULOP3.LUT UR5, UR5, 0x3ff00000, URZ, 0xfc, !UPT ;  /* 0x3ff0000005057892 */ /* 0x000fe2000f8efcff */
[----:B------:R-:W-:Y:S01]  /*03a0*/  FSEL R28, R10, RZ, P1 ;  /* 0x000000ff0a1c7208 */ /* 0x000fe20000800000 */
[----:B------:R-:W-:Y:S01]  /*03b0*/  @UP1 UIADD3 UR13, UPT, UPT, UR16, -0x3ff, URZ ;  /* 0xfffffc01100d1890 */ /* 0x000fe2000fffe0ff */
[----:B------:R-:W-:Y:S01]  /*03c0*/  FSEL R29, R11, -QNAN , P1 ;  /* 0xfff000000b1d7808 */ /* 0x000fe20000800000 */
[----:B------:R-:W-:-:S02]  /*03d0*/  @UP0 UIADD3 UR15, UPT, UPT, UR6, -0x3ff, URZ ;  /* 0xfffffc01060f0890 */ /* 0x000fc4000fffe0ff */
[----:B------:R-:W-:Y:S02]  /*03e0*/  UIADD3 UR16, UPT, UPT, UR4, -0x100000, URZ ;  /* 0xfff0000004107890 */ /* 0x000fe4000fffe0ff */
[----:B-1----:R-:W-:-:S12]  /*03f0*/  UIADD3 UR17, UPT, UPT, UR5, -0x100000, URZ ;  /* 0xfff0000005117890 */ /* 0x002fd8000fffe0ff */
.L_x_99:
[----:B0-----:R-:W-:-:S05]  /*0400*/  IMAD.WIDE R26, R2, 0x30, R6 ;  /* 0x00000030021a7825 */ /* 0x001fca00078e0206 */
[----:B-1----:R-:W2:Y:S04]  /*0410*/  LDG.E.64 R12, desc[UR8][R26.64] ;  /* 0x000000081a0c7981 */ /* 0x002ea8000c1e1b00 */
[----:B------:R-:W3:Y:S04]  /*0420*/  LDG.E.64 R14, desc[UR8][R26.64+0x10] ;  /* 0x000010081a0e7981 */ /* 0x000ee8000c1e1b00 */
[----:B------:R-:W4:Y:S01]  /*0430*/  LDG.E.64 R10, desc[UR8][R26.64+0x8] ;  /* 0x000008081a0a7981 */ /* 0x000f22000c1e1b00 */
[----:B------:R-:W-:Y:S01]  /*0440*/  UISETP.GT.U32.AND UP1, UPT, UR12, 0x7feffffe, UPT ;  /* 0x7feffffe0c00788c */ /* 0x000fe2000bf24070 */
[----:B------:R-:W-:Y:S01]  /*0450*/  IMAD.MOV.U32 R24, RZ, RZ, R4 ;  /* 0x000000ffff187224 */ /* 0x000fe200078e0004 */
[----:B------:R-:W-:Y:S01]  /*0460*/  MOV R25, R5 ;  /* 0x0000000500197202 */ /* 0x000fe20000000f00 */
[----:B------:R-:W-:Y:S01]  /*0470*/  IMAD.MOV.U32 R20, RZ, RZ, R28 ;  /* 0x000000ffff147224 */ /* 0x000fe200078e001c */
[----:B------:R-:W-:Y:S01]  /*0480*/  UISETP.GT.U32.AND UP0, UPT, UR14, 0x7feffffe, UPT ;  /* 0x7feffffe0e00788c */ /* 0x000fe2000bf04070 */
[----:B------:R-:W-:Y:S01]  /*0490*/  IMAD.MOV.U32 R21, RZ, RZ, R29 ;  /* 0x000000ffff157224 */ /* 0x000fe200078e001d */
[----:B------:R-:W-:Y:S01]  /*04a0*/  UMOV UR20, 0xbaaafad3 ;  /* 0xbaaafad300147882 */ /* 0x000fe20000000000 */
[----:B------:R-:W-:Y:S01]  /*04b0*/  UMOV UR21, 0x3c695355 ;  /* 0x3c69535500157882 */ /* 0x000fe20000000000 */
[----:B--2---:R-:W-:Y:S01]  /*04c0*/  SHF.R.U32.HI R0, RZ, 0x2, R13 ;  /* 0x00000002ff007819 */ /* 0x004fe2000001160d */
[----:B------:R-:W-:-:S03]  /*04d0*/  VIADD R12, R12, 0x587c5 ;  /* 0x000587c50c0c7836 */ /* 0x000fc60000000000 */
[----:B------:R-:W-:Y:S01]  /*04e0*/  LOP3.LUT R0, R0, R13, RZ, 0x3c, !PT ;  /* 0x0000000d00007212 */ /* 0x000fe200078e3cff */
[----:B---3--:R-:W-:Y:S02]  /*04f0*/  IMAD.SHL.U32 R3, R15, 0x10, RZ ;  /* 0x000000100f037824 */ /* 0x008fe400078e00ff */
[----:B------:R-:W-:Y:S01]  /*0500*/  IMAD.MOV.U32 R17, RZ, RZ, R14 ;  /* 0x000000ffff117224 */ /* 0x000fe200078e000e */
[----:B----4-:R-:W-:Y:S01]  /*0510*/  MOV R16, R11 ;  /* 0x0000000b00107202 */ /* 0x010fe20000000f00 */
[C---:B------:R-:W-:Y:S02]  /*0520*/  IMAD.SHL.U32 R13, R0.reuse, 0x2, RZ ;  /* 0x00000002000d7824 */ /* 0x040fe400078e00ff */
[----:B------:R-:W-:Y:S02]  /*0530*/  IMAD.MOV.U32 R18, RZ, RZ, R15 ;  /* 0x000000ffff127224 */ /* 0x000fe400078e000f */
[----:B------:R0:W-:Y:S01]  /*0540*/  STG.E.64 desc[UR8][R26.64+0x8], R16 ;  /* 0x000008101a007986 */ /* 0x0001e2000c101b08 */
[----:B------:R-:W-:-:S04]  /*0550*/  LOP3.LUT R0, R0, R13, R3, 0x96, !PT ;  /* 0x0000000d00007212 */ /* 0x000fc800078e9603 */
[----:B------:R-:W-:-:S05]  /*0560*/  LOP3.LUT R19, R0, R15, RZ, 0x3c, !PT ;  /* 0x0000000f00137212 */ /* 0x000fca00078e3cff */
[----:B------:R0:W-:Y:S01]  /*0570*/  STG.E.64 desc[UR8][R26.64+0x10], R18 ;  /* 0x000010121a007986 */ /* 0x0001e2000c101b08 */
[----:B------:R-:W-:Y:S01]  /*0580*/  IMAD.IADD R0, R19, 0x1, R12 ;  /* 0x0000000113007824 */ /* 0x000fe200078e020c */
[----:B------:R-:W-:Y:S06]  /*0590*/  BRA.U UP1, `(.L_x_93) ;  /* 0x0000000101f87547 */ /* 0x000fec000b800000 */
[----:B------:R-:W-:Y:S01]  /*05a0*/  UISETP.GT.U32.AND UP1, UPT, UR4, 0x3ff6a09e, UPT ;  /* 0x3ff6a09e0400788c */ /* 0x000fe2000bf24070 */
[----:B------:R-:W-:Y:S01]  /*05b0*/  IMAD.U32 R3, RZ, RZ, UR16 ;  /* 0x00000010ff037e24 */ /* 0x000fe2000f8e00ff */
[----:B------:R-:W-:Y:S01]  /*05c0*/  MOV R14, RZ ;  /* 0x000000ff000e7202 */ /* 0x000fe20000000f00 */
[----:B0-----:R-:W-:Y:S01]  /*05d0*/  IMAD.U32 R16, RZ, RZ, UR10 ;  /* 0x0000000aff107e24 */ /* 0x001fe2000f8e00ff */
[----:B------:R-:W-:Y:S01]  /*05e0*/  UMOV UR6, 0x3ae80f1e ;  /* 0x3ae80f1e00067882 */ /* 0x000fe20000000000 */
[----:B------:R-:W-:Y:S01]  /*05f0*/  UMOV UR7, 0x3eb1380b ;  /* 0x3eb1380b00077882 */ /* 0x000fe20000000000 */
[----:B------:R-:W-:Y:S01]  /*0600*/  PLOP3.LUT P0, PT, PT, PT, UP1, 0x80, 0x8 ;  /* 0x000000000008781c */ /* 0x000fe20003f0f018 */
[----:B------:R-:W-:Y:S01]  /*0610*/  UMOV UR18, 0x923be72d ;  /* 0x923be72d00127882 */ /* 0x000fe20000000000 */
[----:B------:R-:W-:Y:S02]  /*0620*/  UMOV UR19, 0x3f624924 ;  /* 0x3f62492400137882 */ /* 0x000fe40000000000 */
[----:B------:R-:W-:-:S06]  /*0630*/  FSEL R17, R3, UR4, P0 ;  /* 0x0000000403117c08 */ /* 0x000fcc0008000000 */
[C---:B------:R-:W-:Y:S02]  /*0640*/  DADD R18, R16.reuse, 1 ;  /* 0x3ff0000010127429 */ /* 0x040fe40000000000 */
[----:B------:R-:W-:-:S04]  /*0650*/  DADD R16, R16, -1 ;  /* 0xbff0000010107429 */ /* 0x000fc80000000000 */
[----:B------:R-:W0:Y:S02]  /*0660*/  MUFU.RCP64H R15, R19 ;  /* 0x00000013000f7308 */ /* 0x000e240000001800 */
[----:B0-----:R-:W-:-:S08]  /*0670*/  DFMA R24, -R18, R14, 1 ;  /* 0x3ff000001218742b */ /* 0x001fd0000000010e */
[----:B------:R-:W-:-:S08]  /*0680*/  DFMA R24, R24, R24, R24 ;  /* 0x000000181818722b */ /* 0x000fd00000000018 */
[----:B------:R-:W-:-:S08]  /*0690*/  DFMA R24, R14, R24, R14 ;  /* 0x000000180e18722b */ /* 0x000fd0000000000e */
[----:B------:R-:W-:-:S08]  /*06a0*/  DMUL R22, R16, R24 ;  /* 0x0000001810167228 */ /* 0x000fd00000000000 */
[----:B------:R-:W-:-:S08]  /*06b0*/  DFMA R22, R16, R24, R22 ;  /* 0x000000181016722b */ /* 0x000fd00000000016 */
[----:B------:R-:W-:Y:S02]  /*06c0*/  DADD R14, R16, -R22 ;  /* 0x00000000100e7229 */ /* 0x000fe40000000816 */
[----:B------:R-:W-:-:S06]  /*06d0*/  DMUL R18, R22, R22 ;  /* 0x0000001616127228 */ /* 0x000fcc0000000000 */
[----:B------:R-:W-:-:S08]  /*06e0*/  DADD R14, R14, R14 ;  /* 0x000000000e0e7229 */ /* 0x000fd0000000000e */
[----:B------:R-:W-:Y:S01]  /*06f0*/  DFMA R14, R16, -R22, R14 ;  /* 0x80000016100e722b */ /* 0x000fe2000000000e */
[----:B------:R-:W-:Y:S02]  /*0700*/  IMAD.MOV.U32 R16, RZ, RZ, -0x748574fc ;  /* 0x8b7a8b04ff107424 */ /* 0x000fe400078e00ff */
[----:B------:R-:W-:-:S05]  /*0710*/  IMAD.MOV.U32 R17, RZ, RZ, 0x3ed0ee25 ;  /* 0x3ed0ee25ff117424 */ /* 0x000fca00078e00ff */
        /* <DEDUP_REMOVED lines=38> */
.L_x_93:
[----:B------:R-:W-:Y:S05]  /*0980*/  BRA.U UP0, `(.L_x_94) ;  /* 0x0000000100f47547 */ /* 0x000fea000b800000 */
[----:B------:R-:W-:Y:S01]  /*0990*/  UISETP.GT.U32.AND UP0, UPT, UR5, 0x3ff6a09e, UPT ;  /* 0x3ff6a09e0500788c */ /* 0x000fe2000bf04070 */
[----:B------:R-:W-:Y:S01]  /*09a0*/  MOV R3, UR17 ;  /* 0x0000001100037c02 */ /* 0x000fe20008000f00 */
[----:B------:R-:W-:Y:S01]  /*09b0*/  IMAD.U32 R20, RZ, RZ, UR11 ;  /* 0x0000000bff147e24 */ /* 0x000fe2000f8e00ff */
[----:B------:R-:W-:Y:S01]  /*09c0*/  UMOV UR6, 0x3ae80f1e ;  /* 0x3ae80f1e00067882 */ /* 0x000fe20000000000 */
[----:B0-----:R-:W-:Y:S01]  /*09d0*/  IMAD.MOV.U32 R16, RZ, RZ, RZ ;  /* 0x000000ffff107224 */ /* 0x001fe200078e00ff */
        /* <DEDUP_REMOVED lines=9> */
[----:B------:R-:W-:Y:S02]  /*0a70*/  IMAD.MOV.U32 R22, RZ, RZ, -0x748574fc ;  /* 0x8b7a8b04ff167424 */ /* 0x000fe400078e00ff */
[----:B------:R-:W-:-:S05]  /*0a80*/  IMAD.MOV.U32 R23, RZ, RZ, 0x3ed0ee25 ;  /* 0x3ed0ee25ff177424 */ /* 0x000fca00078e00ff */
        /* <DEDUP_REMOVED lines=12> */
[----:B------:R-:W-:Y:S02]  /*0b50*/  HFMA2 R14, -RZ, RZ, -0.0 , 0 ;  /* 0x80000000ff0e7431 */ /* 0x000fe400000001ff */
[----:B------:R-:W-:-:S03]  /*0b60*/  IMAD.MOV.U32 R15, RZ, RZ, 0x43300000 ;  /* 0x43300000ff0f7424 */ /* 0x000fc600078e00ff */
        /* <DEDUP_REMOVED lines=16> */
[----:B------:R-:W-:-:S06]  /*0c70*/  UMOV UR19, 0x3fb55555 ;  /* 0x3fb5555500137882 */ /* 0x000fcc0000000000 */
        /* <DEDUP_REMOVED lines=14> */
.L_x_94:
[----:B0-----:R-:W-:Y:S01]  /*0d60*/  DMUL R16, R24, UR20 ;  /* 0x0000001418107c28 */ /* 0x001fe20008000000 */
[----:B------:R-:W-:Y:S01]  /*0d70*/  I2FP.F32.U32 R0, R0 ;  /* 0x0000000000007245 */ /* 0x000fe20000201000 */
[----:B------:R-:W-:Y:S01]  /*0d80*/  DMUL R14, R20, UR20 ;  /* 0x00000014140e7c28 */ /* 0x000fe20008000000 */
[----:B------:R-:W-:Y:S01]  /*0d90*/  IMAD.MOV.U32 R3, RZ, RZ, 0x2f800000 ;  /* 0x2f800000ff037424 */ /* 0x000fe200078e00ff */
[----:B------:R-:W-:Y:S01]  /*0da0*/  UMOV UR6, 0x1526e50e ;  /* 0x1526e50e00067882 */ /* 0x000fe20000000000 */
[----:B------:R-:W-:Y:S01]  /*0db0*/  IMAD.MOV.U32 R13, RZ, RZ, R10 ;  /* 0x000000ffff0d7224 */ /* 0x000fe200078e000a */
[----:B------:R-:W-:Y:S01]  /*0dc0*/  UMOV UR7, 0x3fdbcb7b ;  /* 0x3fdbcb7b00077882 */ /* 0x000fe20000000000 */
[----:B------:R-:W-:Y:S01]  /*0dd0*/  FFMA R3, R0, R3, 1.1641532182693481445e-10 ;  /* 0x2f00000000037423 */ /* 0x000fe20000000003 */
[----:B------:R-:W-:Y:S01]  /*0de0*/  DFMA R16, R24, UR6, R16 ;  /* 0x0000000618107c2b */ /* 0x000fe20008000010 */
[----:B------:R-:W-:Y:S01]  /*0df0*/  BSSY.RECONVERGENT B1, `(.L_x_95) ;  /* 0x0000008000017945 */ /* 0x000fe20003800200 */
[----:B------:R0:W-:Y:S01]  /*0e00*/  STG.E.64 desc[UR8][R26.64], R12 ;  /* 0x0000000c1a007986 */ /* 0x0001e2000c101b08 */
[----:B------:R-:W-:Y:S01]  /*0e10*/  DFMA R14, R20, UR6, R14 ;  /* 0x00000006140e7c2b */ /* 0x000fe2000800000e */
[----:B------:R-:W1:Y:S01]  /*0e20*/  F2F.F64.F32 R18, R3 ;  /* 0x0000000300127310 */ /* 0x000e620000201800 */
[----:B------:R-:W-:-:S06]  /*0e30*/  MOV R0, 0xe70 ;  /* 0x00000e7000007802 */ /* 0x000fcc0000000f00 */
[----:B------:R-:W-:-:S08]  /*0e40*/  DADD R10, -R16, R14 ;  /* 0x00000000100a7229 */ /* 0x000fd0000000010e */
[----:B01----:R-:W-:-:S11]  /*0e50*/  DFMA R10, R10, R18, R16 ;  /* 0x000000120a0a722b */ /* 0x003fd60000000010 */
[----:B------:R-:W-:Y:S05]  /*0e60*/  CALL.REL.NOINC `($_Z19initializeMassesGpuPdddP17curandStateXORWOW$__internal_accurate_pow) ;  /* 0x0000000800e47944 */ /* 0x000fea0003c00000 */
[----:B------:R-:W-:Y:S05]  /*0e70*/  BSYNC.RECONVERGENT B1 ;  /* 0x0000000000017941 */ /* 0x000fea0003800200 */
.L_x_95:
[----:B------:R-:W-:Y:S01]  /*0e80*/  DADD R12, R10, 10 ;  /* 0x402400000a0c7429 */ /* 0x000fe20000000000 */
[----:B------:R-:W-:Y:S09]  /*0e90*/  BSSY.RECONVERGENT B1, `(.L_x_96) ;  /* 0x000000f000017945 */ /* 0x000ff20003800200 */
[----:B------:R-:W-:-:S02]  /*0ea0*/  LOP3.LUT R12, R13, 0x7ff00000, RZ, 0xc0, !PT ;  /* 0x7ff000000d0c7812 */ /* 0x000fc400078ec0ff */
[----:B------:R-:W-:Y:S02]  /*0eb0*/  MOV R13, R16 ;  /* 0x00000010000d7202 */ /* 0x000fe40000000f00 */
[----:B------:R-:W-:Y:S01]  /*0ec0*/  ISETP.NE.AND P0, PT, R12, 0x7ff00000, PT ;  /* 0x7ff000000c00780c */ /* 0x000fe20003f05270 */
[----:B------:R-:W-:-:S12]  /*0ed0*/  IMAD.MOV.U32 R12, RZ, RZ, R3 ;  /* 0x000000ffff0c7224 */ /* 0x000fd800078e0003 */
[----:B------:R-:W-:Y:S05]  /*0ee0*/  @P0 BRA `(.L_x_97) ;  /* 0x0000000000240947 */ /* 0x000fea0003800000 */
[----:B------:R-:W-:-:S14]  /*0ef0*/  DSETP.NAN.AND P0, PT, R10, R10, PT ;  /* 0x0000000a0a00722a */ /* 0x000fdc0003f08000 */
[----:B------:R-:W-:Y:S05]  /*0f00*/  @P0 BRA `(.L_x_98) ;  /* 0x0000000000180947 */ /* 0x000fea0003800000 */
[----:B------:R-:W-:-:S14]  /*0f10*/  DSETP.NEU.AND P0, PT, |R10|, +INF , PT ;  /* 0x7ff000000a00742a */ /* 0x000fdc0003f0d200 */
[----:B------:R-:W-:Y:S05]  /*0f20*/  @P0 BRA `(.L_x_97) ;  /* 0x0000000000140947 */ /* 0x000fea0003800000 */
[----:B------:R-:W-:Y:S01]  /*0f30*/  ISETP.GE.AND P0, PT, R11, RZ, PT ;  /* 0x000000ff0b00720c */ /* 0x000fe20003f06270 */
[----:B------:R-:W-:-:S03]  /*0f40*/  IMAD.MOV.U32 R12, RZ, RZ, RZ ;  /* 0x000000ffff0c7224 */ /* 0x000fc600078e00ff */
[----:B------:R-:W-:Y:S01]  /*0f50*/  SEL R13, RZ, 0x7ff00000, !P0 ;  /* 0x7ff00000ff0d7807 */ /* 0x000fe20004000000 */
[----:B------:R-:W-:Y:S08]  /*0f60*/  BRA `(.L_x_97) ;  /* 0x0000000000047947 */ /* 0x000ff00003800000 */
.L_x_98:
[----:B------:R-:W-:-:S11]  /*0f70*/  DADD R12, R10, 10 ;  /* 0x402400000a0c7429 */ /* 0x000fd60000000000 */
.L_x_97:
[----:B------:R-:W-:Y:S05]  /*0f80*/  BSYNC.RECONVERGENT B1 ;  /* 0x0000000000017941 */ /* 0x000fea0003800200 */
.L_x_96:
[----:B------:R-:W-:Y:S01]  /*0f90*/  DSETP.NEU.AND P0, PT, R10, RZ, PT ;  /* 0x000000ff0a00722a */ /* 0x000fe20003f0d000 */
[----:B------:R-:W-:-:S05]  /*0fa0*/  IMAD.WIDE R10, R2, 0x8, R8 ;  /* 0x00000008020a7825 */ /* 0x000fca00078e0208 */
[----:B------:R-:W-:Y:S02]  /*0fb0*/  FSEL R12, R12, RZ, P0 ;  /* 0x000000ff0c0c7208 */ /* 0x000fe40000000000 */
[----:B------:R-:W-:Y:S02]  /*0fc0*/  FSEL R13, R13, 1.875, P0 ;  /* 0x3ff000000d0d7808 */ /* 0x000fe40000000000 */
[C---:B------:R-:W-:Y:S01]  /*0fd0*/  ISETP.GE.AND P0, PT, R2.reuse, 0x9840, PT ;  /* 0x000098400200780c */ /* 0x040fe20003f06270 */
[----:B------:R-:W-:Y:S02]  /*0fe0*/  VIADD R2, R2, 0x400 ;  /* 0x0000040002027836 */ /* 0x000fe40000000000 */
[----:B------:R1:W-:Y:S10]  /*0ff0*/  STG.E.64 desc[UR8][R10.64], R12 ;  /* 0x0000000c0a007986 */ /* 0x0003f4000c101b08 */
[----:B------:R-:W-:Y:S05]  /*1000*/  @!P0 BRA `(.L_x_99) ;  /* 0xfffffff000fc8947 */ /* 0x000fea000383ffff */
[----:B------:R-:W-:Y:S05]  /*1010*/  BSYNC.RECONVERGENT B0 ;  /* 0x0000000000007941 */ /* 0x000fea0003800200 */
.L_x_92:
[----:B------:R-:W-:Y:S05]  /*1020*/  EXIT ;  /* 0x000000000000794d */ /* 0x000fea0003800000 */
.L_x_91:
[----:B------:R-:W-:Y:S01]  /*1030*/  VIMNMX R3, PT, PT, R2, 0x9840, !PT ;  /* 0x0000984002037848 */ /* 0x000fe20007fe0100 */
[----:B------:R-:W0:Y:S01]  /*1040*/  LDC.64 R8, c[0x0][0x398] ;  /* 0x0000e600ff087b82 */ /* 0x000e220000000a00 */
[----:B------:R-:W-:Y:S01]  /*1050*/  BSSY.RECONVERGENT B0, `(.L_x_100) ;  /* 0x000002f000007945 */ /* 0x000fe20003800200 */
[----:B------:R-:W-:Y:S01]  /*1060*/  DADD R10, R10, -R12 ;  /* 0x000000000a0a7229 */ /* 0x000fe2000000080c */
[----:B------:R-:W-:-:S04]  /*1070*/  IADD3 R3, PT, PT, R3, 0x3ff, -R2 ;  /* 0x000003ff03037810 */ /* 0x000fc80007ffe802 */
[C---:B------:R-:W-:Y:S02]  /*1080*/  LOP3.LUT R0, R3.reuse, 0xc00, RZ, 0xc0, !PT ;  /* 0x00000c0003007812 */ /* 0x040fe400078ec0ff */
[----:B------:R-:W-:Y:S02]  /*1090*/  ISETP.GE.U32.AND P0, PT, R3, 0xc00, PT ;  /* 0x00000c000300780c */ /* 0x000fe40003f06070 */
[----:B------:R-:W-:-:S13]  /*10a0*/  ISETP.NE.AND P1, PT, R0, 0xc00, PT ;  /* 0x00000c000000780c */ /* 0x000fda0003f25270 */
[----:B------:R-:W-:Y:S05]  /*10b0*/  @!P1 BRA `(.L_x_101) ;  /* 0x0000000000a09947 */ /* 0x000fea0003800000 */
[----:B------:R-:W1:Y:S01]  /*10c0*/  LDC.64 R6, c[0x0][0x380] ;  /* 0x0000e000ff067b82 */ /* 0x000e620000000a00 */
[----:B------:R-:W-:Y:S01]  /*10d0*/  LEA.HI R0, R3, 0x1, RZ, 0x16 ;  /* 0x0000000103007811 */ /* 0x000fe200078fb0ff */
[----:B------:R-:W-:Y:S02]  /*10e0*/  IMAD.MOV.U32 R4, RZ, RZ, 0x10 ;  /* 0x00000010ff047424 */ /* 0x000fe400078e00ff */
[----:B------:R-:W-:Y:S01]  /*10f0*/  IMAD.MOV.U32 R5, RZ, RZ, 0x0 ;  /* 0x00000000ff057424 */ /* 0x000fe200078e00ff */
[----:B------:R-:W-:Y:S01]  /*1100*/  LOP3.LUT R0, R0, 0x3, RZ, 0xc0, !PT ;  /* 0x0000000300007812 */ /* 0x000fe200078ec0ff */
[----:B0-----:R-:W-:-:S03]  /*1110*/  IMAD.WIDE.U32 R4, R8, 0x1, R4 ;  /* 0x0000000108047825 */ /* 0x001fc600078e0004 */
[----:B------:R-:W-:Y:S01]  /*1120*/  IADD3 R0, PT, PT, -R0, RZ, RZ ;  /* 0x000000ff00007210 */ /* 0x000fe20007ffe1ff */
[----:B------:R-:W-:-:S07]  /*1130*/  IMAD.IADD R3, R5, 0x1, R9 ;  /* 0x0000000105037824 */ /* 0x000fce00078e0209 */
.L_x_102:
[----:B--2---:R-:W-:Y:S02]  /*1140*/  IMAD.MOV.U32 R14, RZ, RZ, R4 ;  /* 0x000000ffff0e7224 */ /* 0x004fe400078e0004 */
[----:B------:R-:W-:Y:S02]  /*1150*/  IMAD.MOV.U32 R15, RZ, RZ, R3 ;  /* 0x000000ffff0f7224 */ /* 0x000fe400078e0003 */
[----:B------:R-:W-:-:S05]  /*1160*/  IMAD.WIDE R14, R2, 0x30, R14 ;  /* 0x00000030020e7825 */ /* 0x000fca00078e020e */
[----:B------:R-:W2:Y:S04]  /*1170*/  LDG.E.64 R26, desc[UR8][R14.64+-0x10] ;  /* 0xfffff0080e1a7981 */ /* 0x000ea8000c1e1b00 */
[----:B------:R-:W3:Y:S04]  /*1180*/  LDG.E.64 R16, desc[UR8][R14.64] ;  /* 0x000000080e107981 */ /* 0x000ee8000c1e1b00 */
[----:B------:R-:W4:Y:S01]  /*1190*/  LDG.E.64 R18, desc[UR8][R14.64+-0x8] ;  /* 0xfffff8080e127981 */ /* 0x000f22000c1e1b00 */
[----:B------:R-:W-:-:S05]  /*11a0*/  VIADD R0, R0, 0x1 ;  /* 0x0000000100007836 */ /* 0x000fca0000000000 */
[----:B------:R-:W-:Y:S02]  /*11b0*/  ISETP.NE.AND P1, PT, R0, RZ, PT ;  /* 0x000000ff0000720c */ /* 0x000fe40003f25270 */
        /* <DEDUP_REMOVED lines=9> */
[----:B------:R-:W-:Y:S01]  /*1250*/  IMAD.MOV.U32 R21, RZ, RZ, 0x2f800000 ;  /* 0x2f800000ff157424 */ /* 0x000fe200078e00ff */
[----:B------:R2:W-:Y:S02]  /*1260*/  STG.E.64 desc[UR8][R14.64+-0x8], R24 ;  /* 0xfffff8180e007986 */ /* 0x0005e4000c101b08 */
[----:B------:R-:W-:-:S02]  /*1270*/  LOP3.LUT R23, R22, R17, RZ, 0x3c, !PT ;  /* 0x0000001116177212 */ /* 0x000fc400078e3cff */
[----:B------:R-:W-:Y:S01]  /*1280*/  MOV R22, R17 ;  /* 0x0000001100167202 */ /* 0x000fe20000000f00 */
[C---:B-1----:R-:W-:Y:S01]  /*1290*/  IMAD.WIDE R16, R2.reuse, 0x8, R6 ;  /* 0x0000000802107825 */ /* 0x042fe200078e0206 */
[----:B------:R2:W-:Y:S03]  /*12a0*/  STG.E.64 desc[UR8][R14.64+-0x10], R26 ;  /* 0xfffff01a0e007986 */ /* 0x0005e6000c101b08 */
[----:B------:R-:W-:Y:S01]  /*12b0*/  IMAD.IADD R20, R23, 0x1, R26 ;  /* 0x0000000117147824 */ /* 0x000fe200078e021a */
[----:B------:R2:W-:Y:S01]  /*12c0*/  STG.E.64 desc[UR8][R14.64], R22 ;  /* 0x000000160e007986 */ /* 0x0005e2000c101b08 */
[----:B------:R-:W-:-:S03]  /*12d0*/  VIADD R2, R2, 0x400 ;  /* 0x0000040002027836 */ /* 0x000fc60000000000 */
[----:B------:R-:W-:-:S05]  /*12e0*/  I2FP.F32.U32 R20, R20 ;  /* 0x0000001400147245 */ /* 0x000fca0000201000 */
[----:B------:R-:W-:-:S04]  /*12f0*/  FFMA R28, R20, R21, 1.1641532182693481445e-10 ;  /* 0x2f000000141c7423 */ /* 0x000fc80000000015 */
[----:B------:R-:W0:Y:S02]  /*1300*/  F2F.F64.F32 R20, R28 ;  /* 0x0000001c00147310 */ /* 0x000e240000201800 */
[----:B0-----:R-:W-:-:S07]  /*1310*/  DFMA R20, R20, R10, R12 ;  /* 0x0000000a1414722b */ /* 0x001fce000000000c */
[----:B------:R2:W-:Y:S01]  /*1320*/  STG.E.64 desc[UR8][R16.64], R20 ;  /* 0x0000001410007986 */ /* 0x0005e2000c101b08 */
[----:B------:R-:W-:Y:S05]  /*1330*/  @P1 BRA `(.L_x_102) ;  /* 0xfffffffc00801947 */ /* 0x000fea000383ffff */
.L_x_101:
[----:B------:R-:W-:Y:S05]  /*1340*/  BSYNC.RECONVERGENT B0 ;  /* 0x0000000000007941 */ /* 0x000fea0003800200 */
.L_x_100:
[----:B------:R-:W-:Y:S05]  /*1350*/  @!P0 EXIT ;  /* 0x000000000000894d */ /* 0x000fea0003800000 */
[----:B------:R-:W1:Y:S01]  /*1360*/  LDCU.64 UR4, c[0x0][0x380] ;  /* 0x00007000ff0477ac */ /* 0x000e620008000a00 */
[----:B0-----:R-:W-:-:S04]  /*1370*/  IADD3 R8, P0, PT, R8, 0x18000, RZ ;  /* 0x0001800008087810 */ /* 0x001fc80007f1e0ff */
[----:B------:R-:W-:Y:S01]  /*1380*/  IADD3.X R9, PT, PT, RZ, R9, RZ, P0, !PT ;  /* 0x00000009ff097210 */ /* 0x000fe200007fe4ff */
[----:B-1----:R-:W-:-:S04]  /*1390*/  UIADD3 UR4, UP0, UPT, UR4, 0x4000, URZ ;  /* 0x0000400004047890 */ /* 0x002fc8000ff1e0ff */
[----:B------:R-:W-:-:S12]  /*13a0*/  UIADD3.X UR5, UPT, UPT, URZ, UR5, URZ, UP0, !UPT ;  /* 0x00000005ff057290 */ /* 0x000fd800087fe4ff */
.L_x_103:
[----:B0-----:R-:W-:-:S05]  /*13b0*/  IMAD.WIDE R4, R2, 0x30, R8 ;  /* 0x0000003002047825 */ /* 0x001fca00078e0208 */
[----:B------:R-:W3:Y:S04]  /*13c0*/  LDG.E.64 R18, desc[UR8][R4.64+-0x18000] ;  /* 0xfe80000804127981 */ /* 0x000ee8000c1e1b00 */
[----:B--2---:R-:W2:Y:S04]  /*13d0*/  LDG.E.64 R20, desc[UR8][R4.64+-0x17ff0] ;  /* 0xfe80100804147981 */ /* 0x004ea8000c1e1b00 */
[----:B------:R-:W4:Y:S01]  /*13e0*/  LDG.E.64 R6, desc[UR8][R4.64+-0x17ff8] ;  /* 0xfe80080804067981 */ /* 0x000f22000c1e1b00 */
[----:B------:R-:W-:Y:S02]  /*13f0*/  IMAD.U32 R24, RZ, RZ, UR4 ;  /* 0x00000004ff187e24 */ /* 0x000fe4000f8e00ff */
[----:B------:R-:W-:Y:S01]  /*1400*/  IMAD.U32 R25, RZ, RZ, UR5 ;  /* 0x00000005ff197e24 */ /* 0x000fe2000f8e00ff */
[----:B---3--:R-:W-:Y:S01]  /*1410*/  SHF.R.U32.HI R0, RZ, 0x2, R19 ;  /* 0x00000002ff007819 */ /* 0x008fe20000011613 */
[----:B------:R-:W-:-:S03]  /*1420*/  VIADD R18, R18, 0x587c5 ;  /* 0x000587c512127836 */ /* 0x000fc60000000000 */
[----:B------:R-:W-:Y:S01]  /*1430*/  LOP3.LUT R0, R0, R19, RZ, 0x3c, !PT ;  /* 0x0000001300007212 */ /* 0x000fe200078e3cff */
[----:B--2---:R-:W-:Y:S01]  /*1440*/  IMAD.SHL.U32 R3, R21, 0x10, RZ ;  /* 0x0000001015037824 */ /* 0x004fe200078e00ff */
[----:B------:R-:W-:Y:S01]  /*1450*/  MOV R17, R20 ;  /* 0x0000001400117202 */ /* 0x000fe20000000f00 */
[----:B----4-:R-:W-:Y:S02]  /*1460*/  IMAD.MOV.U32 R16, RZ, RZ, R7 ;  /* 0x000000ffff107224 */ /* 0x010fe400078e0007 */
[----:B------:R-:W-:Y:S02]  /*1470*/  IMAD.SHL.U32 R14, R0, 0x2, RZ ;  /* 0x00000002000e7824 */ /* 0x000fe400078e00ff */
[----:B------:R-:W-:Y:S01]  /*1480*/  IMAD.MOV.U32 R19, RZ, RZ, R6 ;  /* 0x000000ffff137224 */ /* 0x000fe200078e0006 */
[----:B------:R-:W-:Y:S01]  /*1490*/  STG.E.64 desc[UR8][R4.64+-0x17ff8], R16 ;  /* 0xfe80081004007986 */ /* 0x000fe2000c101b08 */
[----:B------:R-:W-:Y:S01]  /*14a0*/  IMAD.WIDE R6, R2, 0x8, R24 ;  /* 0x0000000802067825 */ /* 0x000fe200078e0218 */
[----:B------:R-:W-:-:S02]  /*14b0*/  LOP3.LUT R14, R0, R14, R3, 0x96, !PT ;  /* 0x0000000e000e7212 */ /* 0x000fc400078e9603 */
[----:B------:R-:W-:Y:S01]  /*14c0*/  STG.E.64 desc[UR8][R4.64+-0x18000], R18 ;  /* 0xfe80001204007986 */ /* 0x000fe2000c101b08 */
[----:B------:R-:W-:Y:S01]  /*14d0*/  IMAD.MOV.U32 R0, RZ, RZ, 0x2f800000 ;  /* 0x2f800000ff007424 */ /* 0x000fe200078e00ff */
[----:B------:R-:W-:Y:S01]  /*14e0*/  LOP3.LUT R15, R14, R21, RZ, 0x3c, !PT ;  /* 0x000000150e0f7212 */ /* 0x000fe200078e3cff */
[----:B------:R-:W-:-:S03]  /*14f0*/  IMAD.MOV.U32 R14, RZ, RZ, R21 ;  /* 0x000000ffff0e7224 */ /* 0x000fc600078e0015 */
[----:B------:R-:W-:Y:S02]  /*1500*/  IADD3 R3, PT, PT, R15, R18, RZ ;  /* 0x000000120f037210 */ /* 0x000fe40007ffe0ff */
[----:B------:R0:W-:Y:S02]  /*1510*/  STG.E.64 desc[UR8][R4.64+-0x17ff0], R14 ;  /* 0xfe80100e04007986 */ /* 0x0001e4000c101b08 */
[----:B------:R-:W-:-:S05]  /*1520*/  I2FP.F32.U32 R3, R3 ;  /* 0x0000000300037245 */ /* 0x000fca0000201000 */
[----:B------:R-:W-:-:S04]  /*1530*/  FFMA R3, R3, R0, 1.1641532182693481445e-10 ;  /* 0x2f00000003037423 */ /* 0x000fc80000000000 */
[----:B------:R-:W1:Y:S02]  /*1540*/  F2F.F64.F32 R22, R3 ;  /* 0x0000000300167310 */ /* 0x000e640000201800 */
[----:B-1----:R-:W-:-:S07]  /*1550*/  DFMA R26, R22, R10, R12 ;  /* 0x0000000a161a722b */ /* 0x002fce000000000c */
[----:B------:R1:W-:Y:S04]  /*1560*/  STG.E.64 desc[UR8][R6.64+-0x4000], R26 ;  /* 0xffc0001a06007986 */ /* 0x0003e8000c101b08 */
[----:B------:R-:W2:Y:S04]  /*1570*/  LDG.E.64 R24, desc[UR8][R4.64+-0xc000] ;  /* 0xff40000804187981 */ /* 0x000ea8000c1e1b00 */
[----:B------:R-:W0:Y:S04]  /*1580*/  LDG.E.64 R22, desc[UR8][R4.64+-0xbff0] ;  /* 0xff40100804167981 */ /* 0x000e28000c1e1b00 */
[----:B------:R-:W3:Y:S01]  /*1590*/  LDG.E.64 R20, desc[UR8][R4.64+-0xbff8] ;  /* 0xff40080804147981 */ /* 0x000ee2000c1e1b00 */
[----:B--2---:R-:W-:Y:S01]  /*15a0*/  SHF.R.U32.HI R28, RZ, 0x2, R25 ;  /* 0x00000002ff1c7819 */ /* 0x004fe20000011619 */
[----:B------:R-:W-:-:S03]  /*15b0*/  VIADD R24, R24, 0x587c5 ;  /* 0x000587c518187836 */ /* 0x000fc60000000000 */
[----:B------:R-:W-:Y:S01]  /*15c0*/  LOP3.LUT R28, R28, R25, RZ, 0x3c, !PT ;  /* 0x000000191c1c7212 */ /* 0x000fe200078e3cff */
[----:B0-----:R-:W-:Y:S01]  /*15d0*/  IMAD.MOV.U32 R14, RZ, RZ, R23 ;  /* 0x000000ffff0e7224 */ /* 0x001fe200078e0017 */
[----:B------:R-:W-:Y:S02]  /*15e0*/  SHF.L.U32 R3, R23, 0x4, RZ ;  /* 0x0000000417037819 */ /* 0x000fe400000006ff */
[----:B------:R-:W-:Y:S01]  /*15f0*/  MOV R29, R22 ;  /* 0x00000016001d7202 */ /* 0x000fe20000000f00 */
[----:B------:R-:W-:-:S05]  /*1600*/  IMAD.SHL.U32 R25, R28, 0x2, RZ ;  /* 0x000000021c197824 */ /* 0x000fca00078e00ff */
[----:B------:R-:W-:Y:S01]  /*1610*/  LOP3.LUT R28, R28, R25, R3, 0x96, !PT ;  /* 0x000000191c1c7212 */ /* 0x000fe200078e9603 */
[----:B---3--:R-:W-:-:S03]  /*1620*/  IMAD.MOV.U32 R25, RZ, RZ, R20 ;  /* 0x000000ffff197224 */ /* 0x008fc600078e0014 */
[----:B------:R-:W-:Y:S01]  /*1630*/  LOP3.LUT R15, R28, R23, RZ, 0x3c, !PT ;  /* 0x000000171c0f7212 */ /* 0x000fe200078e3cff */
[----:B------:R-:W-:Y:S01]  /*1640*/  IMAD.MOV.U32 R28, RZ, RZ, R21 ;  /* 0x000000ffff1c7224 */ /* 0x000fe200078e0015 */
[----:B------:R-:W-:Y:S03]  /*1650*/  STG.E.64 desc[UR8][R4.64+-0xc000], R24 ;  /* 0xff40001804007986 */ /* 0x000fe6000c101b08 */
[----:B------:R-:W-:Y:S01]  /*1660*/  IMAD.IADD R3, R15, 0x1, R24 ;  /* 0x000000010f037824 */ /* 0x000fe200078e0218 */
[----:B------:R0:W-:Y:S04]  /*1670*/  STG.E.64 desc[UR8][R4.64+-0xbff0], R14 ;  /* 0xff40100e04007986 */ /* 0x0001e8000c101b08 */
[----:B------:R-:W-:Y:S01]  /*1680*/  I2FP.F32.U32 R3, R3 ;  /* 0x0000000300037245 */ /* 0x000fe20000201000 */
[----:B------:R2:W-:Y:S04]  /*1690*/  STG.E.64 desc[UR8][R4.64+-0xbff8], R28 ;  /* 0xff40081c04007986 */ /* 0x0005e8000c101b08 */
[----:B------:R-:W-:-:S04]  /*16a0*/  FFMA R3, R3, R0, 1.1641532182693481445e-10 ;  /* 0x2f00000003037423 */ /* 0x000fc80000000000 */
[----:B------:R-:W3:Y:S02]  /*16b0*/  F2F.F64.F32 R16, R3 ;  /* 0x0000000300107310 */ /* 0x000ee40000201800 */
[----:B---3--:R-:W-:-:S07]  /*16c0*/  DFMA R22, R16, R10, R12 ;  /* 0x0000000a1016722b */ /* 0x008fce000000000c */
[----:B------:R3:W-:Y:S04]  /*16d0*/  STG.E.64 desc[UR8][R6.64+-0x2000], R22 ;  /* 0xffe0001606007986 */ /* 0x0007e8000c101b08 */
[----:B------:R-:W1:Y:S04]  /*16e0*/  LDG.E.64 R20, desc[UR8][R4.64] ;  /* 0x0000000804147981 */ /* 0x000e68000c1e1b00 */
[----:B------:R-:W0:Y:S04]  /*16f0*/  LDG.E.64 R18, desc[UR8][R4.64+0x10] ;  /* 0x0000100804127981 */ /* 0x000e28000c1e1b00 */
[----:B------:R-:W4:Y:S01]  /*1700*/  LDG.E.64 R16, desc[UR8][R4.64+0x8] ;  /* 0x0000080804107981 */ /* 0x000f22000c1e1b00 */
[----:B-1----:R-:W-:Y:S01]  /*1710*/  SHF.R.U32.HI R26, RZ, 0x2, R21 ;  /* 0x00000002ff1a7819 */ /* 0x002fe20000011615 */
[----:B------:R-:W-:-:S03]  /*1720*/  VIADD R20, R20, 0x587c5 ;  /* 0x000587c514147836 */ /* 0x000fc60000000000 */
[----:B------:R-:W-:Y:S01]  /*1730*/  LOP3.LUT R26, R26, R21, RZ, 0x3c, !PT ;  /* 0x000000151a1a7212 */ /* 0x000fe200078e3cff */
[----:B0-----:R-:W-:Y:S01]  /*1740*/  IMAD.MOV.U32 R14, RZ, RZ, R19 ;  /* 0x000000ffff0e7224 */ /* 0x001fe200078e0013 */
[----:B------:R-:W-:Y:S02]  /*1750*/  SHF.L.U32 R3, R19, 0x4, RZ ;  /* 0x0000000413037819 */ /* 0x000fe400000006ff */
[----:B--2---:R-:W-:Y:S01]  /*1760*/  MOV R29, R18 ;  /* 0x00000012001d7202 */ /* 0x004fe20000000f00 */
[----:B------:R-:W-:Y:S02]  /*1770*/  IMAD.SHL.U32 R21, R26, 0x2, RZ ;  /* 0x000000021a157824 */ /* 0x000fe400078e00ff */
[----:B----4-:R-:W-:-:S03]  /*1780*/  IMAD.MOV.U32 R28, RZ, RZ, R17 ;  /* 0x000000ffff1c7224 */ /* 0x010fc600078e0011 */
[----:B------:R-:W-:Y:S01]  /*1790*/  LOP3.LUT R26, R26, R21, R3, 0x96, !PT ;  /* 0x000000151a1a7212 */ /* 0x000fe200078e9603 */
[----:B------:R-:W-:Y:S01]  /*17a0*/  IMAD.MOV.U32 R21, RZ, RZ, R16 ;  /* 0x000000ffff157224 */ /* 0x000fe200078e0010 */
[----:B------:R-:W-:Y:S02]  /*17b0*/  STG.E.64 desc[UR8][R4.64+0x8], R28 ;  /* 0x0000081c04007986 */ /* 0x000fe4000c101b08 */
[----:B------:R-:W-:Y:S02]  /*17c0*/  LOP3.LUT R15, R26, R19, RZ, 0x3c, !PT ;  /* 0x000000131a0f7212 */ /* 0x000fe400078e3cff */
[----:B------:R-:W-:Y:S03]  /*17d0*/  STG.E.64 desc[UR8][R4.64], R20 ;  /* 0x0000001404007986 */ /* 0x000fe6000c101b08 */
[----:B------:R-:W-:Y:S01]  /*17e0*/  IMAD.IADD R3, R15, 0x1, R20 ;  /* 0x000000010f037824 */ /* 0x000fe200078e0214 */
[----:B------:R0:W-:Y:S04]  /*17f0*/  STG.E.64 desc[UR8][R4.64+0x10], R14 ;  /* 0x0000100e04007986 */ /* 0x0001e8000c101b08 */
[----:B------:R-:W-:-:S05]  /*1800*/  I2FP.F32.U32 R3, R3 ;  /* 0x0000000300037245 */ /* 0x000fca0000201000 */
[----:B------:R-:W-:-:S04]  /*1810*/  FFMA R3, R3, R0, 1.1641532182693481445e-10 ;  /* 0x2f00000003037423 */ /* 0x000fc80000000000 */
[----:B---3--:R-:W1:Y:S02]  /*1820*/  F2F.F64.F32 R22, R3 ;  /* 0x0000000300167310 */ /* 0x008e640000201800 */
[----:B-1----:R-:W-:-:S07]  /*1830*/  DFMA R24, R22, R10, R12 ;  /* 0x0000000a1618722b */ /* 0x002fce000000000c */
[----:B------:R1:W-:Y:S04]  /*1840*/  STG.E.64 desc[UR8][R6.64], R24 ;  /* 0x0000001806007986 */ /* 0x0003e8000c101b08 */
[----:B------:R-:W2:Y:S04]  /*1850*/  LDG.E.64 R22, desc[UR8][R4.64+0xc000] ;  /* 0x00c0000804167981 */ /* 0x000ea8000c1e1b00 */
[----:B------:R-:W0:Y:S04]  /*1860*/  LDG.E.64 R18, desc[UR8][R4.64+0xc010] ;  /* 0x00c0100804127981 */ /* 0x000e28000c1e1b00 */
[----:B------:R-:W3:Y:S01]  /*1870*/  LDG.E.64 R16, desc[UR8][R4.64+0xc008] ;  /* 0x00c0080804107981 */ /* 0x000ee2000c1e1b00 */
[----:B------:R-:W-:-:S02]  /*1880*/  ISETP.GE.AND P0, PT, R2, 0x8c40, PT ;  /* 0x00008c400200780c */ /* 0x000fc40003f06270 */
[----:B------:R-:W-:Y:S02]  /*1890*/  IADD3 R2, PT, PT, R2, 0x1000, RZ ;  /* 0x0000100002027810 */ /* 0x000fe40007ffe0ff */
[----:B--2---:R-:W-:Y:S01]  /*18a0*/  SHF.R.U32.HI R26, RZ, 0x2, R23 ;  /* 0x00000002ff1a7819 */ /* 0x004fe20000011617 */
[----:B------:R-:W-:-:S03]  /*18b0*/  VIADD R22, R22, 0x587c5 ;  /* 0x000587c516167836 */ /* 0x000fc60000000000 */
[----:B------:R-:W-:Y:S01]  /*18c0*/  LOP3.LUT R26, R26, R23, RZ, 0x3c, !PT ;  /* 0x000000171a1a7212 */ /* 0x000fe200078e3cff */
[----:B0-----:R-:W-:Y:S01]  /*18d0*/  IMAD.MOV.U32 R14, RZ, RZ, R19 ;  /* 0x000000ffff0e7224 */ /* 0x001fe200078e0013 */
[----:B------:R-:W-:Y:S02]  /*18e0*/  SHF.L.U32 R3, R19, 0x4, RZ ;  /* 0x0000000413037819 */ /* 0x000fe400000006ff */
[----:B-1----:R-:W-:Y:S01]  /*18f0*/  MOV R25, R18 ;  /* 0x0000001200197202 */ /* 0x002fe20000000f00 */
[----:B------:R-:W-:Y:S02]  /*1900*/  IMAD.SHL.U32 R23, R26, 0x2, RZ ;  /* 0x000000021a177824 */ /* 0x000fe400078e00ff */
[----:B---3--:R-:W-:-:S03]  /*1910*/  IMAD.MOV.U32 R24, RZ, RZ, R17 ;  /* 0x000000ffff187224 */ /* 0x008fc600078e0011 */
[----:B------:R-:W-:Y:S01]  /*1920*/  LOP3.LUT R26, R26, R23, R3, 0x96, !PT ;  /* 0x000000171a1a7212 */ /* 0x000fe200078e9603 */
[----:B------:R-:W-:Y:S01]  /*1930*/  IMAD.MOV.U32 R23, RZ, RZ, R16 ;  /* 0x000000ffff177224 */ /* 0x000fe200078e0010 */
[----:B------:R0:W-:Y:S02]  /*1940*/  STG.E.64 desc[UR8][R4.64+0xc008], R24 ;  /* 0x00c0081804007986 */ /* 0x0001e4000c101b08 */
[----:B------:R-:W-:Y:S02]  /*1950*/  LOP3.LUT R15, R26, R19, RZ, 0x3c, !PT ;  /* 0x000000131a0f7212 */ /* 0x000fe400078e3cff */
[----:B------:R0:W-:Y:S03]  /*1960*/  STG.E.64 desc[UR8][R4.64+0xc000], R22 ;  /* 0x00c0001604007986 */ /* 0x0001e6000c101b08 */
[----:B------:R-:W-:Y:S01]  /*1970*/  IMAD.IADD R3, R15, 0x1, R22 ;  /* 0x000000010f037824 */ /* 0x000fe200078e0216 */
[----:B------:R0:W-:Y:S04]  /*1980*/  STG.E.64 desc[UR8][R4.64+0xc010], R14 ;  /* 0x00c0100e04007986 */ /* 0x0001e8000c101b08 */
[----:B------:R-:W-:-:S05]  /*1990*/  I2FP.F32.U32 R3, R3 ;  /* 0x0000000300037245 */ /* 0x000fca0000201000 */
[----:B------:R-:W-:-:S04]  /*19a0*/  FFMA R3, R3, R0, 1.1641532182693481445e-10 ;  /* 0x2f00000003037423 */ /* 0x000fc80000000000 */
[----:B------:R-:W1:Y:S02]  /*19b0*/  F2F.F64.F32 R20, R3 ;  /* 0x0000000300147310 */ /* 0x000e640000201800 */
[----:B-1----:R-:W-:-:S07]  /*19c0*/  DFMA R20, R20, R10, R12 ;  /* 0x0000000a1414722b */ /* 0x002fce000000000c */
[----:B------:R0:W-:Y:S01]  /*19d0*/  STG.E.64 desc[UR8][R6.64+0x2000], R20 ;  /* 0x0020001406007986 */ /* 0x0001e2000c101b08 */
[----:B------:R-:W-:Y:S05]  /*19e0*/  @!P0 BRA `(.L_x_103) ;  /* 0xfffffff800708947 */ /* 0x000fea000383ffff */
[----:B------:R-:W-:Y:S05]  /*19f0*/  EXIT ;  /* 0x000000000000794d */ /* 0x000fea0003800000 */
        .type           $_Z19initializeMassesGpuPdddP17curandStateXORWOW$__internal_accurate_pow,@function
        .size           $_Z19initializeMassesGpuPdddP17curandStateXORWOW$__internal_accurate_pow,(.L_x_120 - $_Z19initializeMassesGpuPdddP17curandStateXORWOW$__internal_accurate_pow)
$_Z19initializeMassesGpuPdddP17curandStateXORWOW$__internal_accurate_pow:
[----:B------:R-:W0:Y:S01]  /*1a00*/  MUFU.RCP64H R19, 2.25 ;  /* 0x4002000000137908 */ /* 0x000e220000001800 */
[----:B------:R-:W-:Y:S01]  /*1a10*/  IMAD.MOV.U32 R12, RZ, RZ, 0x0 ;  /* 0x00000000ff0c7424 */ /* 0x000fe200078e00ff */
[----:B------:R-:W-:Y:S01]  /*1a20*/  MOV R14, 0x41ad3b5a ;  /* 0x41ad3b5a000e7802 */ /* 0x000fe20000000f00 */
[----:B------:R-:W-:Y:S01]  /*1a30*/  IMAD.MOV.U32 R13, RZ, RZ, 0x40020000 ;  /* 0x40020000ff0d7424 */ /* 0x000fe200078e00ff */
[----:B------:R-:W-:Y:S01]  /*1a40*/  UMOV UR6, 0x7d2cafe2 ;  /* 0x7d2cafe200067882 */ /* 0x000fe20000000000 */
[----:B------:R-:W-:Y:S01]  /*1a50*/  IMAD.MOV.U32 R18, RZ, RZ, RZ ;  /* 0x000000ffff127224 */ /* 0x000fe200078e00ff */
[----:B------:R-:W-:Y:S01]  /*1a60*/  UMOV UR7, 0x3eb0f5ff ;  /* 0x3eb0f5ff00077882 */ /* 0x000fe20000000000 */
[----:B------:R-:W-:Y:S02]  /*1a70*/  IMAD.MOV.U32 R15, RZ, RZ, 0x3ed0f5d2 ;  /* 0x3ed0f5d2ff0f7424 */ /* 0x000fe400078e00ff */
[----:B------:R-:W-:-:S05]  /*1a80*/  IMAD.SHL.U32 R3, R11, 0x2, RZ ;  /* 0x000000020b037824 */ /* 0x000fca00078e00ff */
[----:B------:R-:W-:Y:S01]  /*1a90*/  ISETP.GT.U32.AND P0, PT, R3, -0x2000001, PT ;  /* 0xfdffffff0300780c */ /* 0x000fe20003f04070 */
        /* <DEDUP_REMOVED lines=50> */
[----:B------:R-:W-:Y:S01]  /*1dc0*/  DFMA R14, R18, R22, R14 ;  /* 0x00000016120e722b */ /* 0x000fe2000000000e */
[----:B------:R-:W-:Y:S02]  /*1dd0*/  IMAD.MOV.U32 R18, RZ, RZ, -0x105c611 ;  /* 0xfefa39efff127424 */ /* 0x000fe400078e00ff */
[----:B------:R-:W-:-:S05]  /*1de0*/  IMAD.MOV.U32 R19, RZ, RZ, 0x3fe62e42 ;  /* 0x3fe62e42ff137424 */ /* 0x000fca00078e00ff */
[----:B------:R-:W-:-:S08]  /*1df0*/  DFMA R26, R26, R24, R14 ;  /* 0x000000181a1a722b */ /* 0x000fd0000000000e */
[----:B------:R-:W-:-:S08]  /*1e00*/  DADD R14, R20, R26 ;  /* 0x00000000140e7229 */ /* 0x000fd0000000001a */
[--C-:B------:R-:W-:Y:S02]  /*1e10*/  DADD R22, R12, R14.reuse ;  /* 0x000000000c167229 */ /* 0x100fe4000000000e */
[----:B------:R-:W-:-:S06]  /*1e20*/  DADD R20, R20, -R14 ;  /* 0x0000000014147229 */ /* 0x000fcc000000080e */
[----:B------:R-:W-:Y:S02]  /*1e30*/  DADD R12, R12, -R22 ;  /* 0x000000000c0c7229 */ /* 0x000fe40000000816 */
[----:B------:R-:W-:-:S06]  /*1e40*/  DADD R20, R26, R20 ;  /* 0x000000001a147229 */ /* 0x000fcc0000000014 */
[----:B------:R-:W-:Y:S01]  /*1e50*/  DADD R12, R14, R12 ;  /* 0x000000000e0c7229 */ /* 0x000fe2000000000c */
[----:B------:R-:W-:Y:S01]  /*1e60*/  MOV R14, 0xfefa39ef ;  /* 0xfefa39ef000e7802 */ /* 0x000fe20000000f00 */
[----:B------:R-:W-:-:S06]  /*1e70*/  IMAD.MOV.U32 R15, RZ, RZ, 0x3fe62e42 ;  /* 0x3fe62e42ff0f7424 */ /* 0x000fcc00078e00ff */
[----:B------:R-:W-:-:S08]  /*1e80*/  DADD R12, R20, R12 ;  /* 0x00000000140c7229 */ /* 0x000fd0000000000c */
[----:B------:R-:W-:-:S08]  /*1e90*/  DADD R16, R16, R12 ;  /* 0x0000000010107229 */ /* 0x000fd0000000000c */
[----:B------:R-:W-:-:S08]  /*1ea0*/  DADD R12, R22, R16 ;  /* 0x00000000160c7229 */ /* 0x000fd00000000010 */
[--C-:B------:R-:W-:Y:S02]  /*1eb0*/  DFMA R14, R14, UR6, R12.reuse ;  /* 0x000000060e0e7c2b */ /* 0x100fe4000800000c */
[----:B------:R-:W-:-:S06]  /*1ec0*/  DADD R22, R22, -R12 ;  /* 0x0000000016167229 */ /* 0x000fcc000000080c */
[----:B------:R-:W-:Y:S02]  /*1ed0*/  DFMA R20, -R18, 3, R14 ;  /* 0x400800001214782b */ /* 0x000fe4000000010e */
[----:B------:R-:W-:Y:S01]  /*1ee0*/  DADD R22, R16, R22 ;  /* 0x0000000010167229 */ /* 0x000fe20000000016 */
[----:B------:R-:W-:Y:S01]  /*1ef0*/  LOP3.LUT R17, R11, 0xff0fffff, RZ, 0xc0, !PT ;  /* 0xff0fffff0b117812 */ /* 0x000fe200078ec0ff */
[----:B------:R-:W-:-:S04]  /*1f00*/  IMAD.MOV.U32 R16, RZ, RZ, R10 ;  /* 0x000000ffff107224 */ /* 0x000fc800078e000a */
[----:B------:R-:W-:Y:S01]  /*1f10*/  DADD R20, -R12, R20 ;  /* 0x000000000c147229 */ /* 0x000fe20000000114 */
[----:B------:R-:W-:Y:S01]  /*1f20*/  SEL R17, R17, R11, P0 ;  /* 0x0000000b11117207 */ /* 0x000fe20000000000 */
[----:B------:R-:W-:Y:S01]  /*1f30*/  IMAD.MOV.U32 R13, RZ, RZ, 0x3c7abc9e ;  /* 0x3c7abc9eff0d7424 */ /* 0x000fe200078e00ff */
[----:B------:R-:W-:-:S05]  /*1f40*/  MOV R12, 0x3b39803f ;  /* 0x3b39803f000c7802 */ /* 0x000fca0000000f00 */
[----:B------:R-:W-:-:S08]  /*1f50*/  DADD R20, R22, -R20 ;  /* 0x0000000016147229 */ /* 0x000fd00000000814 */
[----:B------:R-:W-:Y:S01]  /*1f60*/  DFMA R20, R12, UR6, R20 ;  /* 0x000000060c147c2b */ /* 0x000fe20008000014 */
[----:B------:R-:W-:Y:S01]  /*1f70*/  UMOV UR6, 0x3b39803f ;  /* 0x3b39803f00067882 */ /* 0x000fe20000000000 */
[----:B------:R-:W-:-:S06]  /*1f80*/  UMOV UR7, 0x3c7abc9e ;  /* 0x3c7abc9e00077882 */ /* 0x000fcc0000000000 */
[----:B------:R-:W-:-:S08]  /*1f90*/  DADD R12, R14, R20 ;  /* 0x000000000e0c7229 */ /* 0x000fd00000000014 */
[----:B------:R-:W-:Y:S02]  /*1fa0*/  DADD R14, R14, -R12 ;  /* 0x000000000e0e7229 */ /* 0x000fe4000000080c */
[----:B------:R-:W-:-:S06]  /*1fb0*/  DMUL R22, R12, R16 ;  /* 0x000000100c167228 */ /* 0x000fcc0000000000 */
[----:B------:R-:W-:Y:S02]  /*1fc0*/  DADD R14, R20, R14 ;  /* 0x00000000140e7229 */ /* 0x000fe4000000000e */
[----:B------:R-:W-:-:S08]  /*1fd0*/  DFMA R12, R12, R16, -R22 ;  /* 0x000000100c0c722b */ /* 0x000fd00000000816 */
[----:B------:R-:W-:Y:S01]  /*1fe0*/  DFMA R16, R14, R16, R12 ;  /* 0x000000100e10722b */ /* 0x000fe2000000000c */
[----:B------:R-:W-:Y:S01]  /*1ff0*/  MOV R12, 0x652b82fe ;  /* 0x652b82fe000c7802 */ /* 0x000fe20000000f00 */
[----:B------:R-:W-:-:S06]  /*2000*/  IMAD.MOV.U32 R13, RZ, RZ, 0x3ff71547 ;  /* 0x3ff71547ff0d7424 */ /* 0x000fcc00078e00ff */
        /* <DEDUP_REMOVED lines=39> */
[----:B------:R-:W-:Y:S01]  /*2280*/  LEA R19, R12, R21, 0x14 ;  /* 0x000000150c137211 */ /* 0x000fe200078ea0ff */
[----:B------:R-:W-:Y:S01]  /*2290*/  IMAD.MOV.U32 R18, RZ, RZ, R20 ;  /* 0x000000ffff127224 */ /* 0x000fe200078e0014 */
        /* <DEDUP_REMOVED lines=13> */
.L_x_104:
[----:B------:R-:W-:Y:S01]  /*2370*/  DFMA R16, R16, R18, R18 ;  /* 0x000000121010722b */ /* 0x000fe20000000012 */
[----:B------:R-:W-:Y:S01]  /*2380*/  IMAD.MOV.U32 R12, RZ, RZ, R0 ;  /* 0x000000ffff0c7224 */ /* 0x000fe200078e0000 */
[----:B------:R-:W-:Y:S01]  /*2390*/  DSETP.NEU.AND P0, PT, |R18|, +INF , PT ;  /* 0x7ff000001200742a */ /* 0x000fe20003f0d200 */
[----:B------:R-:W-:-:S07]  /*23a0*/  IMAD.MOV.U32 R13, RZ, RZ, 0x0 ;  /* 0x00000000ff0d7424 */ /* 0x000fce00078e00ff */
[----:B------:R-:W-:Y:S02]  /*23b0*/  FSEL R3, R18, R16, !P0 ;  /* 0x0000001012037208 */ /* 0x000fe40004000000 */
[----:B------:R-:W-:Y:S01]  /*23c0*/  FSEL R16, R19, R17, !P0 ;  /* 0x0000001113107208 */ /* 0x000fe20004000000 */
[----:B------:R-:W-:Y:S06]  /*23d0*/  RET.REL.NODEC R12 `(_Z19initializeMassesGpuPdddP17curandStateXORWOW) ;  /* 0xffffffdc0c087950 */ /* 0x000fec0003c3ffff */
.L_x_105:
        /* <DEDUP_REMOVED lines=10> */
.L_x_120:


//--------------------- .text._Z25initializeCurandStatesGpuP17curandStateXORWOWm --------------------------
	.section	.text._Z25initializeCurandStatesGpuP17curandStateXORWOWm,"ax",@progbits
	.align	128
        .global         _Z25initializeCurandStatesGpuP17curandStateXORWOWm
        .type           _Z25initializeCurandStatesGpuP17curandStateXORWOWm,@function
        .size           _Z25initializeCurandStatesGpuP17curandStateXORWOWm,(.L_x_125 - _Z25initializeCurandStatesGpuP17curandStateXORWOWm)
        .other          _Z25initializeCurandStatesGpuP17curandStateXORWOWm,@"STO_CUDA_ENTRY STV_DEFAULT"
_Z25initializeCurandStatesGpuP17curandStateXORWOWm:
.text._Z25initializeCurandStatesGpuP17curandStateXORWOWm:
[----:B------:R-:W-:Y:S01]  /*0000*/  LDC R1, c[0x0][0x37c] ;  /* 0x0000df00ff017b82 */ /* 0x000fe20000000800 */
[----:B------:R-:W0:Y:S07]  /*0010*/  S2R R3, SR_TID.X ;  /* 0x0000000000037919 */ /* 0x000e2e0000002100 */
[----:B------:R-:W0:Y:S08]  /*0020*/  S2UR UR4, SR_CTAID.X ;  /* 0x00000000000479c3 */ /* 0x000e300000002500 */
[----:B------:R-:W0:Y:S02]  /*0030*/  LDC R0, c[0x0][0x360] ;  /* 0x0000d800ff007b82 */ /* 0x000e240000000800 */
[----:B0-----:R-:W-:-:S05]  /*0040*/  IMAD R0, R0, UR4, R3 ;  /* 0x0000000400007c24 */ /* 0x001fca000f8e0203 */
[----:B------:R-:W-:-:S13]  /*0050*/  ISETP.GT.AND P0, PT, R0, 0x9c3f, PT ;  /* 0x00009c3f0000780c */ /* 0x000fda0003f04270 */
[----:B------:R-:W-:Y:S05]  /*0060*/  @P0 EXIT ;  /* 0x000000000000094d */ /* 0x000fea0003800000 */
[----:B------:R-:W0:Y:S02]  /*0070*/  LDCU.64 UR4, c[0x0][0x358] ;  /* 0x00006b00ff0477ac */ /* 0x000e240008000a00 */
.L_x_114:
[----:B-1----:R-:W1:Y:S01]  /*0080*/  LDC.64 R4, c[0x0][0x388] ;  /* 0x0000e200ff047b82 */ /* 0x002e620000000a00 */
[----:B------:R-:W-:Y:S01]  /*0090*/  ISETP.NE.AND P0, PT, R0, RZ, PT ;  /* 0x000000ff0000720c */ /* 0x000fe20003f05270 */
[----:B------:R-:W-:Y:S06]  /*00a0*/  BSSY.RECONVERGENT B0, `(.L_x_106) ;  /* 0x00000e5000007945 */ /* 0x000fec0003800200 */
[----:B------:R-:W2:Y:S01]  /*00b0*/  LDC.64 R2, c[0x0][0x380] ;  /* 0x0000e000ff027b82 */ /* 0x000ea20000000a00 */
[----:B-1----:R-:W-:Y:S02]  /*00c0*/  LOP3.LUT R5, R5, 0xf7dcefdd, RZ, 0x3c, !PT ;  /* 0xf7dcefdd05057812 */ /* 0x002fe400078e3cff */
[----:B------:R-:W-:-:S03]  /*00d0*/  LOP3.LUT R4, R4, 0xaad26b49, RZ, 0x3c, !PT ;  /* 0xaad26b4904047812 */ /* 0x000fc600078e3cff */
[----:B------:R-:W-:Y:S02]  /*00e0*/  IMAD R5, R5, -0x658354e5, RZ ;  /* 0x9a7cab1b05057824 */ /* 0x000fe400078e02ff */
[----:B------:R-:W-:Y:S02]  /*00f0*/  IMAD R4, R4, 0x4182bed5, RZ ;  /* 0x4182bed504047824 */ /* 0x000fe400078e02ff */
[----:B--2---:R-:W-:Y:S01]  /*0100*/  IMAD.WIDE R2, R0, 0x30, R2 ;  /* 0x0000003000027825 */ /* 0x004fe200078e0202 */
[C---:B------:R-:W-:Y:S02]  /*0110*/  LOP3.LUT R8, R5.reuse, 0x5491333, RZ, 0x3c, !PT ;  /* 0x0549133305087812 */ /* 0x040fe400078e3cff */
[C---:B------:R-:W-:Y:S01]  /*0120*/  IADD3 R10, PT, PT, R4.reuse, 0x64f0c9, R5 ;  /* 0x0064f0c9040a7810 */ /* 0x040fe20007ffe005 */
[----:B------:R-:W-:Y:S01]  /*0130*/  VIADD R7, R5, 0x1f123bb5 ;  /* 0x1f123bb505077836 */ /* 0x000fe20000000000 */
[C---:B------:R-:W-:Y:S01]  /*0140*/  LOP3.LUT R6, R4.reuse, 0x159a55e5, RZ, 0x3c, !PT ;  /* 0x159a55e504067812 */ /* 0x040fe200078e3cff */
[----:B------:R-:W-:-:S02]  /*0150*/  VIADD R11, R4, 0x75bcd15 ;  /* 0x075bcd15040b7836 */ /* 0x000fc40000000000 */
[----:B------:R-:W-:Y:S02]  /*0160*/  VIADD R9, R4, 0x583f19 ;  /* 0x00583f1904097836 */ /* 0x000fe40000000000 */
[----:B0-----:R0:W-:Y:S04]  /*0170*/  STG.E.64 desc[UR4][R2.64+0x8], R6 ;  /* 0x0000080602007986 */ /* 0x0011e8000c101b04 */
[----:B------:R0:W-:Y:S04]  /*0180*/  STG.E.64 desc[UR4][R2.64], R10 ;  /* 0x0000000a02007986 */ /* 0x0001e8000c101b04 */
[----:B------:R0:W-:Y:S01]  /*0190*/  STG.E.64 desc[UR4][R2.64+0x10], R8 ;  /* 0x0000100802007986 */ /* 0x0001e2000c101b04 */
[----:B------:R-:W-:Y:S05]  /*01a0*/  @!P0 BRA `(.L_x_107) ;  /* 0x0000000c00508947 */ /* 0x000fea0003800000 */
[--C-:B0-----:R-:W-:Y:S01]  /*01b0*/  SHF.R.S32.HI R10, RZ, 0x1f, R0.reuse ;  /* 0x0000001fff0a7819 */ /* 0x101fe20000011400 */
[----:B------:R-:W-:Y:S02]  /*01c0*/  IMAD.MOV.U32 R11, RZ, RZ, RZ ;  /* 0x000000ffff0b7224 */ /* 0x000fe400078e00ff */
[----:B------:R-:W-:-:S07]  /*01d0*/  IMAD.MOV.U32 R13, RZ, RZ, R0 ;  /* 0x000000ffff0d7224 */ /* 0x000fce00078e0000 */
.L_x_113:
[----:B0-----:R-:W-:Y:S01]  /*01e0*/  LOP3.LUT R2, R13, 0x3, RZ, 0xc0, !PT ;  /* 0x000000030d027812 */ /* 0x001fe200078ec0ff */
[----:B------:R-:W-:Y:S03]  /*01f0*/  BSSY.RECONVERGENT B1, `(.L_x_108) ;  /* 0x00000c9000017945 */ /* 0x000fe60003800200 */
[----:B------:R-:W-:-:S04]  /*0200*/  ISETP.NE.U32.AND P0, PT, R2, RZ, PT ;  /* 0x000000ff0200720c */ /* 0x000fc80003f05070 */
[----:B------:R-:W-:-:S13]  /*0210*/  ISETP.NE.AND.EX P0, PT, RZ, RZ, PT, P0 ;  /* 0x000000ffff00720c */ /* 0x000fda0003f05300 */
[----:B------:R-:W-:Y:S05]  /*0220*/  @!P0 BRA `(.L_x_109) ;  /* 0x0000000c00148947 */ /* 0x000fea0003800000 */
[----:B------:R-:W0:Y:S01]  /*0230*/  LDC.64 R6, c[0x4][RZ] ;  /* 0x01000000ff067b82 */ /* 0x000e220000000a00 */
[----:B------:R-:W-:Y:S02]  /*0240*/  IMAD.MOV.U32 R12, RZ, RZ, RZ ;  /* 0x000000ffff0c7224 */ /* 0x000fe400078e00ff */
[----:B0-----:R-:W-:-:S07]  /*0250*/  IMAD.WIDE.U32 R6, R11, 0xc80, R6 ;  /* 0x00000c800b067825 */ /* 0x001fce00078e0006 */
.L_x_112:
[----:B0-----:R-:W-:Y:S02]  /*0260*/  CS2R R14, SRZ ;  /* 0x00000000000e7805 */ /* 0x001fe4000001ff00 */
[----:B------:R-:W-:Y:S02]  /*0270*/  CS2R R2, SRZ ;  /* 0x0000000000027805 */ /* 0x000fe4000001ff00 */
[----:B------:R-:W-:-:S07]  /*0280*/  CS2R R4, SRZ ;  /* 0x0000000000047805 */ /* 0x000fce000001ff00 */
.L_x_111:
[----:B------:R-:W0:Y:S02]  /*0290*/  LDC.64 R8, c[0x0][0x380] ;  /* 0x0000e000ff087b82 */ /* 0x000e240000000a00 */
[----:B0-----:R-:W-:-:S04]  /*02a0*/  IMAD.WIDE R8, R0, 0x30, R8 ;  /* 0x0000003000087825 */ /* 0x001fc800078e0208 */
[----:B------:R-:W-:-:S05]  /*02b0*/  IMAD.WIDE.U32 R8, R15, 0x4, R8 ;  /* 0x000000040f087825 */ /* 0x000fca00078e0008 */
[----:B------:R0:W5:Y:S01]  /*02c0*/  LDG.E R16, desc[UR4][R8.64+0x4] ;  /* 0x0000040408107981 */ /* 0x000162000c1e1900 */
[----:B------:R-:W-:-:S07]  /*02d0*/  IMAD.MOV.U32 R17, RZ, RZ, RZ ;  /* 0x000000ffff117224 */ /* 0x000fce00078e00ff */
.L_x_110:
[----:B-----5:R-:W-:Y:S01]  /*02e0*/  SHF.R.U32.HI R22, RZ, R17, R16 ;  /* 0x00000011ff167219 */ /* 0x020fe20000011610 */
[----:B0-----:R-:W-:-:S03]  /*02f0*/  IMAD.SHL.U32 R8, R15, 0x20, RZ ;  /* 0x000000200f087824 */ /* 0x001fc600078e00ff */
[----:B------:R-:W-:Y:S01]  /*0300*/  LOP3.LUT R9, R22, 0x1, RZ, 0xc0, !PT ;  /* 0x0000000116097812 */ /* 0x000fe200078ec0ff */
[----:B------:R-:W-:-:S03]  /*0310*/  IMAD.IADD R8, R8, 0x1, R17 ;  /* 0x0000000108087824 */ /* 0x000fc600078e0211 */
[----:B------:R-:W-:Y:S01]  /*0320*/  ISETP.NE.U32.AND P0, PT, R9, 0x1, PT ;  /* 0x000000010900780c */ /* 0x000fe20003f05070 */
[----:B------:R-:W-:-:S03]  /*0330*/  IMAD R9, R8, 0x5, RZ ;  /* 0x0000000508097824 */ /* 0x000fc600078e02ff */
[----:B------:R-:W-:Y:S01]  /*0340*/  R2P PR, R22, 0x7e ;  /* 0x0000007e16007804 */ /* 0x000fe20000000000 */
[----:B------:R-:W-:-:S08]  /*0350*/  IMAD.WIDE.U32 R8, R9, 0x4, R6 ;  /* 0x0000000409087825 */ /* 0x000fd000078e0006 */
[----:B------:R-:W2:Y:S04]  /*0360*/  @!P0 LDG.E R19, desc[UR4][R8.64] ;  /* 0x0000000408138981 */ /* 0x000ea8000c1e1900 */
[----:B------:R-:W3:Y:S04]  /*0370*/  @P1 LDG.E R21, desc[UR4][R8.64+0x14] ;  /* 0x0000140408151981 */ /* 0x000ee8000c1e1900 */
[----:B------:R-:W4:Y:S04]  /*0380*/  @!P0 LDG.E R18, desc[UR4][R8.64+0x10] ;  /* 0x0000100408128981 */ /* 0x000f28000c1e1900 */
[----:B------:R-:W4:Y:S04]  /*0390*/  @P2 LDG.E R23, desc[UR4][R8.64+0x28] ;  /* 0x0000280408172981 */ /* 0x000f28000c1e1900 */
[----:B------:R-:W4:Y:S04]  /*03a0*/  @P1 LDG.E R20, desc[UR4][R8.64+0x24] ;  /* 0x0000240408141981 */ /* 0x000f28000c1e1900 */
[----:B------:R-:W4:Y:S04]  /*03b0*/  @P3 LDG.E R25, desc[UR4][R8.64+0x3c] ;  /* 0x00003c0408193981 */ /* 0x000f28000c1e1900 */
[----:B------:R-:W4:Y:S04]  /*03c0*/  @P2 LDG.E R24, desc[UR4][R8.64+0x38] ;  /* 0x0000380408182981 */ /* 0x000f28000c1e1900 */
[----:B------:R-:W4:Y:S04]  /*03d0*/  @P4 LDG.E R27, desc[UR4][R8.64+0x50] ;  /* 0x00005004081b4981 */ /* 0x000f28000c1e1900 */
[----:B------:R-:W4:Y:S01]  /*03e0*/  @P5 LDG.E R29, desc[UR4][R8.64+0x64] ;  /* 0x00006404081d5981 */ /* 0x000f22000c1e1900 */
[----:B--2---:R-:W-:-:S03]  /*03f0*/  @!P0 LOP3.LUT R14, R14, R19, RZ, 0x3c, !PT ;  /* 0x000000130e0e8212 */ /* 0x004fc600078e3cff */
[----:B------:R-:W2:Y:S01]  /*0400*/  @!P0 LDG.E R19, desc[UR4][R8.64+0x4] ;  /* 0x0000040408138981 */ /* 0x000ea2000c1e1900 */
[----:B---3--:R-:W-:-:S03]  /*0410*/  @P1 LOP3.LUT R14, R14, R21, RZ, 0x3c, !PT ;  /* 0x000000150e0e1212 */ /* 0x008fc600078e3cff */
[----:B------:R-:W3:Y:S01]  /*0420*/  @!P0 LDG.E R21, desc[UR4][R8.64+0xc] ;  /* 0x00000c0408158981 */ /* 0x000ee2000c1e1900 */
[----:B----4-:R-:W-:-:S03]  /*0430*/  @!P0 LOP3.LUT R3, R3, R18, RZ, 0x3c, !PT ;  /* 0x0000001203038212 */ /* 0x010fc600078e3cff */
[----:B------:R-:W4:Y:S01]  /*0440*/  @!P0 LDG.E R18, desc[UR4][R8.64+0x8] ;  /* 0x0000080408128981 */ /* 0x000f22000c1e1900 */
[----:B------:R-:W-:-:S03]  /*0450*/  @P2 LOP3.LUT R14, R14, R23, RZ, 0x3c, !PT ;  /* 0x000000170e0e2212 */ /* 0x000fc600078e3cff */
[----:B------:R-:W4:Y:S01]  /*0460*/  @P1 LDG.E R23, desc[UR4][R8.64+0x18] ;  /* 0x0000180408171981 */ /* 0x000f22000c1e1900 */
[----:B------:R-:W-:-:S03]  /*0470*/  @P1 LOP3.LUT R3, R3, R20, RZ, 0x3c, !PT ;  /* 0x0000001403031212 */ /* 0x000fc600078e3cff */
[----:B------:R-:W4:Y:S01]  /*0480*/  @P1 LDG.E R20, desc[UR4][R8.64+0x1c] ;  /* 0x00001c0408141981 */ /* 0x000f22000c1e1900 */
[----:B------:R-:W-:-:S03]  /*0490*/  @P3 LOP3.LUT R14, R14, R25, RZ, 0x3c, !PT ;  /* 0x000000190e0e3212 */ /* 0x000fc600078e3cff */
[----:B------:R-:W4:Y:S01]  /*04a0*/  @P1 LDG.E R25, desc[UR4][R8.64+0x20] ;  /* 0x0000200408191981 */ /* 0x000f22000c1e1900 */
[----:B------:R-:W-:-:S03]  /*04b0*/  @P2 LOP3.LUT R3, R3, R24, RZ, 0x3c, !PT ;  /* 0x0000001803032212 */ /* 0x000fc600078e3cff */
[----:B------:R-:W4:Y:S01]  /*04c0*/  @P3 LDG.E R24, desc[UR4][R8.64+0x4c] ;  /* 0x00004c0408183981 */ /* 0x000f22000c1e1900 */
[----:B--2---:R-:W-:-:S03]  /*04d0*/  @!P0 LOP3.LUT R4, R4, R19, RZ, 0x3c, !PT ;  /* 0x0000001304048212 */ /* 0x004fc600078e3cff */
[----:B------:R-:W2:Y:S01]  /*04e0*/  @P2 LDG.E R19, desc[UR4][R8.64+0x2c] ;  /* 0x00002c0408132981 */ /* 0x000ea2000c1e1900 */
[----:B---3--:R-:W-:-:S03]  /*04f0*/  @!P0 LOP3.LUT R2, R2, R21, RZ, 0x3c, !PT ;  /* 0x0000001502028212 */ /* 0x008fc600078e3cff */
[----:B------:R-:W3:Y:S01]  /*0500*/  @P2 LDG.E R21, desc[UR4][R8.64+0x34] ;  /* 0x0000340408152981 */ /* 0x000ee2000c1e1900 */
[----:B----4-:R-:W-:-:S03]  /*0510*/  @!P0 LOP3.LUT R5, R5, R18, RZ, 0x3c, !PT ;  /* 0x0000001205058212 */ /* 0x010fc600078e3cff */
[----:B------:R-:W4:Y:S01]  /*0520*/  @P2 LDG.E R18, desc[UR4][R8.64+0x30] ;  /* 0x0000300408122981 */ /* 0x000f22000c1e1900 */
        /* <DEDUP_REMOVED lines=10> */
[----:B--2---:R-:W-:-:S03]  /*05d0*/  @P2 LOP3.LUT R4, R4, R19, RZ, 0x3c, !PT ;  /* 0x0000001304042212 */ /* 0x004fc600078e3cff */
[----:B------:R-:W2:Y:S01]  /*05e0*/  @P4 LDG.E R19, desc[UR4][R8.64+0x54] ;  /* 0x0000540408134981 */ /* 0x000ea2000c1e1900 */
[----:B---3--:R-:W-:-:S03]  /*05f0*/  @P2 LOP3.LUT R2, R2, R21, RZ, 0x3c, !PT ;  /* 0x0000001502022212 */ /* 0x008fc600078e3cff */
[----:B------:R-:W3:Y:S01]  /*0600*/  @P4 LDG.E R21, desc[UR4][R8.64+0x5c] ;  /* 0x00005c0408154981 */ /* 0x000ee2000c1e1900 */
[----:B----4-:R-:W-:-:S03]  /*0610*/  @P2 LOP3.LUT R5, R5, R18, RZ, 0x3c, !PT ;  /* 0x0000001205052212 */ /* 0x010fc600078e3cff */
        /* <DEDUP_REMOVED lines=9> */
[----:B------:R-:W-:Y:S02]  /*06b0*/  LOP3.LUT P0, RZ, R22, 0x80, RZ, 0xc0, !PT ;  /* 0x0000008016ff7812 */ /* 0x000fe4000780c0ff */
[----:B------:R-:W-:-:S04]  /*06c0*/  @P5 LOP3.LUT R14, R14, R29, RZ, 0x3c, !PT ;  /* 0x0000001d0e0e5212 */ /* 0x000fc800078e3cff */
[----:B------:R-:W-:-:S07]  /*06d0*/  @P6 LOP3.LUT R14, R14, R27, RZ, 0x3c, !PT ;  /* 0x0000001b0e0e6212 */ /* 0x000fce00078e3cff */
[----:B------:R-:W4:Y:S04]  /*06e0*/  @P0 LDG.E R27, desc[UR4][R8.64+0x8c] ;  /* 0x00008c04081b0981 */ /* 0x000f28000c1e1900 */
        /* <DEDUP_REMOVED lines=15> */
[----:B------:R-:W-:Y:S02]  /*07e0*/  @P0 LOP3.LUT R14, R14, R27, RZ, 0x3c, !PT ;  /* 0x0000001b0e0e0212 */ /* 0x000fe400078e3cff */
[----:B--2---:R-:W-:Y:S02]  /*07f0*/  @P6 LOP3.LUT R4, R4, R19, RZ, 0x3c, !PT ;  /* 0x0000001304046212 */ /* 0x004fe400078e3cff */
[----:B---3--:R-:W-:Y:S02]  /*0800*/  @P6 LOP3.LUT R2, R2, R21, RZ, 0x3c, !PT ;  /* 0x0000001502026212 */ /* 0x008fe400078e3cff */
[----:B----4-:R-:W-:Y:S02]  /*0810*/  @P6 LOP3.LUT R5, R5, R18, RZ, 0x3c, !PT ;  /* 0x0000001205056212 */ /* 0x010fe400078e3cff */
[----:B------:R-:W-:Y:S02]  /*0820*/  @P0 LOP3.LUT R4, R4, R23, RZ, 0x3c, !PT ;  /* 0x0000001704040212 */ /* 0x000fe400078e3cff */
[----:B------:R-:W-:-:S02]  /*0830*/  @P6 LOP3.LUT R3, R3, R20, RZ, 0x3c, !PT ;  /* 0x0000001403036212 */ /* 0x000fc400078e3cff */
[----:B------:R-:W-:Y:S02]  /*0840*/  @P0 LOP3.LUT R2, R2, R25, RZ, 0x3c, !PT ;  /* 0x0000001902020212 */ /* 0x000fe400078e3cff */
[----:B------:R-:W-:Y:S02]  /*0850*/  @P0 LOP3.LUT R3, R3, R26, RZ, 0x3c, !PT ;  /* 0x0000001a03030212 */ /* 0x000fe400078e3cff */
[----:B------:R-:W-:Y:S02]  /*0860*/  @P0 LOP3.LUT R5, R5, R24, RZ, 0x3c, !PT ;  /* 0x0000001805050212 */ /* 0x000fe400078e3cff */
[----:B------:R-:W-:-:S13]  /*0870*/  R2P PR, R22.B1, 0x7f ;  /* 0x0000007f16007804 */ /* 0x000fda0000001000 */
[----:B------:R-:W2:Y:S04]  /*0880*/  @P0 LDG.E R19, desc[UR4][R8.64+0xa0] ;  /* 0x0000a00408130981 */ /* 0x000ea8000c1e1900 */
[----:B------:R-:W3:Y:S04]  /*0890*/  @P1 LDG.E R21, desc[UR4][R8.64+0xb4] ;  /* 0x0000b40408151981 */ /* 0x000ee8000c1e1900 */
[----:B------:R-:W4:Y:S04]  /*08a0*/  @P2 LDG.E R23, desc[UR4][R8.64+0xc8] ;  /* 0x0000c80408172981 */ /* 0x000f28000c1e1900 */
[----:B------:R-:W4:Y:S04]  /*08b0*/  @P0 LDG.E R20, desc[UR4][R8.64+0xa8] ;  /* 0x0000a80408140981 */ /* 0x000f28000c1e1900 */
[----:B------:R-:W4:Y:S04]  /*08c0*/  @P0 LDG.E R24, desc[UR4][R8.64+0xb0] ;  /* 0x0000b00408180981 */ /* 0x000f28000c1e1900 */
[----:B------:R-:W4:Y:S04]  /*08d0*/  @P3 LDG.E R25, desc[UR4][R8.64+0xdc] ;  /* 0x0000dc0408193981 */ /* 0x000f28000c1e1900 */
[----:B------:R-:W4:Y:S04]  /*08e0*/  @P1 LDG.E R18, desc[UR4][R8.64+0xbc] ;  /* 0x0000bc0408121981 */ /* 0x000f28000c1e1900 */
        /* <DEDUP_REMOVED lines=20> */
[----:B---3--:R-:W-:Y:S02]  /*0a30*/  @P0 LOP3.LUT R2, R2, R21, RZ, 0x3c, !PT ;  /* 0x0000001502020212 */ /* 0x008fe400078e3cff */
[----:B------:R-:W-:Y:S01]  /*0a40*/  LOP3.LUT P0, RZ, R22, 0x8000, RZ, 0xc0, !PT ;  /* 0x0000800016ff7812 */ /* 0x000fe2000780c0ff */
[----:B------:R-:W3:Y:S01]  /*0a50*/  @P2 LDG.E R21, desc[UR4][R8.64+0xcc] ;  /* 0x0000cc0408152981 */ /* 0x000ee2000c1e1900 */
[----:B----4-:R-:W-:-:S03]  /*0a60*/  @P1 LOP3.LUT R4, R4, R23, RZ, 0x3c, !PT ;  /* 0x0000001704041212 */ /* 0x010fc600078e3cff */
[----:B------:R-:W4:Y:S04]  /*0a70*/  @P2 LDG.E R22, desc[UR4][R8.64+0xd0] ;  /* 0x0000d00408162981 */ /* 0x000f28000c1e1900 */
[----:B------:R-:W4:Y:S01]  /*0a80*/  @P2 LDG.E R23, desc[UR4][R8.64+0xd4] ;  /* 0x0000d40408172981 */ /* 0x000f22000c1e1900 */
[----:B------:R-:W-:-:S03]  /*0a90*/  @P1 LOP3.LUT R3, R3, R20, RZ, 0x3c, !PT ;  /* 0x0000001403031212 */ /* 0x000fc600078e3cff */
[----:B------:R-:W4:Y:S01]  /*0aa0*/  @P3 LDG.E R20, desc[UR4][R8.64+0xec] ;  /* 0x0000ec0408143981 */ /* 0x000f22000c1e1900 */
[----:B------:R-:W-:Y:S02]  /*0ab0*/  @P5 LOP3.LUT R14, R14, R29, RZ, 0x3c, !PT ;  /* 0x0000001d0e0e5212 */ /* 0x000fe400078e3cff */
[----:B------:R-:W-:Y:S01]  /*0ac0*/  @P2 LOP3.LUT R3, R3, R24, RZ, 0x3c, !PT ;  /* 0x0000001803032212 */ /* 0x000fe200078e3cff */
[----:B------:R-:W4:Y:S04]  /*0ad0*/  @P0 LDG.E R26, desc[UR4][R8.64+0x13c] ;  /* 0x00013c04081a0981 */ /* 0x000f28000c1e1900 */
        /* <DEDUP_REMOVED lines=9> */
[----:B------:R-:W-:Y:S02]  /*0b70*/  @P2 LOP3.LUT R2, R2, R23, RZ, 0x3c, !PT ;  /* 0x0000001702022212 */ /* 0x000fe400078e3cff */
[----:B------:R-:W-:Y:S01]  /*0b80*/  @P3 LOP3.LUT R5, R5, R18, RZ, 0x3c, !PT ;  /* 0x0000001205053212 */ /* 0x000fe200078e3cff */
[----:B------:R-:W4:Y:S01]  /*0b90*/  @P4 LDG.E R23, desc[UR4][R8.64+0xfc] ;  /* 0x0000fc0408174981 */ /* 0x000f22000c1e1900 */
[----:B------:R-:W-:-:S03]  /*0ba0*/  @P3 LOP3.LUT R4, R4, R25, RZ, 0x3c, !PT ;  /* 0x0000001904043212 */ /* 0x000fc600078e3cff */
        /* <DEDUP_REMOVED lines=20> */
[----:B------:R-:W-:-:S05]  /*0cf0*/  VIADD R17, R17, 0x10 ;  /* 0x0000001011117836 */ /* 0x000fca0000000000 */
[----:B------:R-:W-:Y:S02]  /*0d00*/  ISETP.NE.AND P1, PT, R17, 0x20, PT ;  /* 0x000000201100780c */ /* 0x000fe40003f25270 */
[----:B------:R-:W-:Y:S02]  /*0d10*/  @P5 LOP3.LUT R3, R3, R20, RZ, 0x3c, !PT ;  /* 0x0000001403035212 */ /* 0x000fe400078e3cff */
[----:B--2---:R-:W-:Y:S02]  /*0d20*/  @P5 LOP3.LUT R2, R2, R19, RZ, 0x3c, !PT ;  /* 0x0000001302025212 */ /* 0x004fe400078e3cff */
[----:B---3--:R-:W-:Y:S02]  /*0d30*/  @P6 LOP3.LUT R4, R4, R21, RZ, 0x3c, !PT ;  /* 0x0000001504046212 */ /* 0x008fe400078e3cff */
[----:B----4-:R-:W-:Y:S02]  /*0d40*/  @P6 LOP3.LUT R5, R5, R22, RZ, 0x3c, !PT ;  /* 0x0000001605056212 */ /* 0x010fe400078e3cff */
[----:B------:R-:W-:-:S02]  /*0d50*/  @P6 LOP3.LUT R2, R2, R23, RZ, 0x3c, !PT ;  /* 0x0000001702026212 */ /* 0x000fc400078e3cff */
[----:B------:R-:W-:Y:S02]  /*0d60*/  @P6 LOP3.LUT R3, R3, R18, RZ, 0x3c, !PT ;  /* 0x0000001203036212 */ /* 0x000fe400078e3cff */
[----:B------:R-:W-:Y:S02]  /*0d70*/  @P0 LOP3.LUT R5, R5, R24, RZ, 0x3c, !PT ;  /* 0x0000001805050212 */ /* 0x000fe400078e3cff */
[----:B------:R-:W-:Y:S02]  /*0d80*/  @P0 LOP3.LUT R4, R4, R25, RZ, 0x3c, !PT ;  /* 0x0000001904040212 */ /* 0x000fe400078e3cff */
[----:B------:R-:W-:Y:S02]  /*0d90*/  @P0 LOP3.LUT R3, R3, R26, RZ, 0x3c, !PT ;  /* 0x0000001a03030212 */ /* 0x000fe400078e3cff */
[----:B------:R-:W-:Y:S01]  /*0da0*/  @P0 LOP3.LUT R2, R2, R27, RZ, 0x3c, !PT ;  /* 0x0000001b02020212 */ /* 0x000fe200078e3cff */
[----:B------:R-:W-:Y:S06]  /*0db0*/  @P1 BRA `(.L_x_110) ;  /* 0xfffffff400481947 */ /* 0x000fec000383ffff */
[----:B------:R-:W-:-:S05]  /*0dc0*/  VIADD R15, R15, 0x1 ;  /* 0x000000010f0f7836 */ /* 0x000fca0000000000 */
[----:B------:R-:W-:-:S13]  /*0dd0*/  ISETP.NE.AND P0, PT, R15, 0x5, PT ;  /* 0x000000050f00780c */ /* 0x000fda0003f05270 */
[----:B------:R-:W-:Y:S05]  /*0de0*/  @P0 BRA `(.L_x_111) ;  /* 0xfffffff400280947 */ /* 0x000fea000383ffff */
[----:B------:R-:W0:Y:S01]  /*0df0*/  LDC.64 R8, c[0x0][0x380] ;  /* 0x0000e000ff087b82 */ /* 0x000e220000000a00 */
[----:B------:R-:W-:Y:S01]  /*0e00*/  VIADD R12, R12, 0x1 ;  /* 0x000000010c0c7836 */ /* 0x000fe20000000000 */
[----:B------:R-:W-:-:S04]  /*0e10*/  LOP3.LUT R15, R13, 0x3, RZ, 0xc0, !PT ;  /* 0x000000030d0f7812 */ /* 0x000fc800078ec0ff */
[----:B------:R-:W-:Y:S01]  /*0e20*/  ISETP.GE.U32.AND P0, PT, R12, R15, PT ;  /* 0x0000000f0c00720c */ /* 0x000fe20003f06070 */
[----:B0-----:R-:W-:-:S05]  /*0e30*/  IMAD.WIDE R8, R0, 0x30, R8 ;  /* 0x0000003000087825 */ /* 0x001fca00078e0208 */
[----:B------:R0:W-:Y:S04]  /*0e40*/  STG.E.64 desc[UR4][R8.64+0x8], R4 ;  /* 0x0000080408007986 */ /* 0x0001e8000c101b04 */
[----:B------:R0:W-:Y:S04]  /*0e50*/  STG.E.64 desc[UR4][R8.64+0x10], R2 ;  /* 0x0000100208007986 */ /* 0x0001e8000c101b04 */
[----:B------:R0:W-:Y:S01]  /*0e60*/  STG.E desc[UR4][R8.64+0x4], R14 ;  /* 0x0000040e08007986 */ /* 0x0001e2000c101904 */
[----:B------:R-:W-:Y:S05]  /*0e70*/  @!P0 BRA `(.L_x_112) ;  /* 0xfffffff000f88947 */ /* 0x000fea000383ffff */
.L_x_109:
[----:B------:R-:W-:Y:S05]  /*0e80*/  BSYNC.RECONVERGENT B1 ;  /* 0x0000000000017941 */ /* 0x000fea0003800200 */
.L_x_108:
[----:B------:R-:W-:Y:S01]  /*0e90*/  ISETP.GT.U32.AND P0, PT, R13, 0x3, PT ;  /* 0x000000030d00780c */ /* 0x000fe20003f04070 */
[----:B------:R-:W-:Y:S01]  /*0ea0*/  VIADD R11, R11, 0x1 ;  /* 0x000000010b0b7836 */ /* 0x000fe20000000000 */
[--C-:B------:R-:W-:Y:S02]  /*0eb0*/  SHF.R.U64 R13, R13, 0x2, R10.reuse ;  /* 0x000000020d0d7819 */ /* 0x100fe4000000120a */
[----:B------:R-:W-:Y:S02]  /*0ec0*/  ISETP.GT.U32.AND.EX P0, PT, R10, RZ, PT, P0 ;  /* 0x000000ff0a00720c */ /* 0x000fe40003f04100 */
[----:B------:R-:W-:-:S11]  /*0ed0*/  SHF.R.U32.HI R10, RZ, 0x2, R10 ;  /* 0x00000002ff0a7819 */ /* 0x000fd6000001160a */
[----:B------:R-:W-:Y:S05]  /*0ee0*/  @P0 BRA `(.L_x_113) ;  /* 0xfffffff000bc0947 */ /* 0x000fea000383ffff */
.L_x_107:
[----:B------:R-:W-:Y:S05]  /*0ef0*/  BSYNC.RECONVERGENT B0 ;  /* 0x0000000000007941 */ /* 0x000fea0003800200 */
.L_x_106:
[----:B0-----:R-:W0:Y:S01]  /*0f00*/  LDC.64 R2, c[0x0][0x380] ;  /* 0x0000e000ff027b82 */ /* 0x001e220000000a00 */
[C---:B------:R-:W-:Y:S01]  /*0f10*/  ISETP.GE.AND P0, PT, R0.reuse, 0x9840, PT ;  /* 0x000098400000780c */ /* 0x040fe20003f06270 */
[----:B0-----:R-:W-:-:S04]  /*0f20*/  IMAD.WIDE R2, R0, 0x30, R2 ;  /* 0x0000003000027825 */ /* 0x001fc800078e0202 */
[----:B------:R-:W-:Y:S01]  /*0f30*/  VIADD R0, R0, 0x400 ;  /* 0x0000040000007836 */ /* 0x000fe20000000000 */
[----:B------:R1:W-:Y:S04]  /*0f40*/  STG.E.64 desc[UR4][R2.64+0x18], RZ ;  /* 0x000018ff02007986 */ /* 0x0003e8000c101b04 */
[----:B------:R1:W-:Y:S04]  /*0f50*/  STG.E desc[UR4][R2.64+0x20], RZ ;  /* 0x000020ff02007986 */ /* 0x0003e8000c101904 */
[----:B------:R1:W-:Y:S01]  /*0f60*/  STG.E.64 desc[UR4][R2.64+0x28], RZ ;  /* 0x000028ff02007986 */ /* 0x0003e2000c101b04 */
[----:B------:R-:W-:Y:S05]  /*0f70*/  @!P0 BRA `(.L_x_114) ;  /* 0xfffffff000408947 */ /* 0x000fea000383ffff */
[----:B------:R-:W-:Y:S05]  /*0f80*/  EXIT ;  /* 0x000000000000794d */ /* 0x000fea0003800000 */
.L_x_115:
        /* <DEDUP_REMOVED lines=15> */
.L_x_125:


//--------------------- .nv.global.init           --------------------------
	.section	.nv.global.init,"aw",@progbits
	.align	4
.nv.global.init:
	.type		mrg32k3aM1SubSeq,@object
	.size		mrg32k3aM1SubSeq,(mrg32k3aM2SubSeq - mrg32k3aM1SubSeq)
mrg32k3aM1SubSeq:
        /*0000*/ 	.byte	0x0b, 0xcc, 0xee, 0x04, 0x73, 0x29, 0x8b, 0x6f, 0xf6, 0x53, 0x03, 0xf6, 0x23, 0xf6, 0xea, 0xda
        /* <DEDUP_REMOVED lines=125> */
	.type		mrg32k3aM2SubSeq,@object
	.size		mrg32k3aM2SubSeq,(mrg32k3aM1 - mrg32k3aM2SubSeq)
mrg32k3aM2SubSeq:
        /* <DEDUP_REMOVED lines=126> */
	.type		mrg32k3aM1,@object
	.size		mrg32k3aM1,(mrg32k3aM1Seq - mrg32k3aM1)
mrg32k3aM1:
        /* <DEDUP_REMOVED lines=144> */
	.type		mrg32k3aM1Seq,@object
	.size		mrg32k3aM1Seq,(mrg32k3aM2 - mrg32k3aM1Seq)
mrg32k3aM1Seq:
        /* <DEDUP_REMOVED lines=144> */
	.type		mrg32k3aM2,@object
	.size		mrg32k3aM2,(mrg32k3aM2Seq - mrg32k3aM2)
mrg32k3aM2:
        /* <DEDUP_REMOVED lines=144> */
	.type		mrg32k3aM2Seq,@object
	.size		mrg32k3aM2Seq,(precalc_xorwow_matrix - mrg32k3aM2Seq)
mrg32k3aM2Seq:
        /* <DEDUP_REMOVED lines=144> */
	.type		precalc_xorwow_matrix,@object
	.size		precalc_xorwow_matrix,(precalc_xorwow_offset_matrix - precalc_xorwow_matrix)
precalc_xorwow_matrix:
        /* <DEDUP_REMOVED lines=6400> */
	.type		precalc_xorwow_offset_matrix,@object
	.size		precalc_xorwow_offset_matrix,($str$2 - precalc_xorwow_offset_matrix)
precalc_xorwow_offset_matrix:
        /* <DEDUP_REMOVED lines=6400> */
	.type		$str$2,@object
	.size		$str$2,(.L_9 - $str$2)
$str$2:
        /*353c0*/ 	.byte	0x53, 0x74, 0x61, 0x63, 0x6b, 0x20, 0x6f, 0x76, 0x65, 0x72, 0x66, 0x6c, 0x6f, 0x77, 0x20, 0x77
        /*353d0*/ 	.byte	0x68, 0x69, 0x6c, 0x65, 0x20, 0x70, 0x75, 0x73, 0x68, 0x69, 0x6e, 0x67, 0x20, 0x63, 0x68, 0x69
        /*353e0*/ 	.byte	0x6c, 0x64, 0x20, 0x6e, 0x6f, 0x64, 0x65, 0x20, 0x25, 0x64, 0x20, 0x6f, 0x6e, 0x20, 0x70, 0x6f
        /*353f0*/ 	.byte	0x73, 0x69, 0x74, 0x69, 0x6f, 0x6e, 0x20, 0x25, 0x64, 0x2e, 0x20, 0x70, 0x61, 0x72, 0x74, 0x69
        /*35400*/ 	.byte	0x63, 0x6c, 0x65, 0x3a, 0x20, 0x25, 0x66, 0x2e, 0x20, 0x74, 0x68, 0x72, 0x65, 0x61, 0x64, 0x3a
        /*35410*/ 	.byte	0x20, 0x25, 0x64, 0x0a, 0x00
.L_9:


//--------------------- .nv.shared._Z15updateAccVelPosPdS_S_S_S_d --------------------------
	.section	.nv.shared._Z15updateAccVelPosPdS_S_S_S_d,"aw",@nobits
	.sectionflags	@""
	.align	16
	.zero		1024


//--------------------- .nv.shared.reserved.0     --------------------------
	.section	.nv.shared.reserved.0,"aw",@nobits
	.weak		__nv_reservedSMEM_offset_0_alias
	.size		__nv_reservedSMEM_offset_0_alias, 0, 64
	.other		__nv_reservedSMEM_offset_0_alias,@"STO_CUDA_RESERVED_SHARED STV_DEFAULT"
__nv_reservedSMEM_offset_0_alias:
	.zero		0
	.zero		64


//--------------------- .nv.shared._Z16computeForcesGpuPdS_S_S_ib --------------------------
	.section	.nv.shared._Z16computeForcesGpuPdS_S_S_ib,"aw",@nobits
	.sectionflags	@""
	.align	16
	.zero		1024


//--------------------- .nv.shared._Z20initializeVectorsGpuPdddP17curandStateXORWOW --------------------------
	.section	.nv.shared._Z20initializeVectorsGpuPdddP17curandStateXORWOW,"aw",@nobits
	.sectionflags	@""
	.align	16
	.zero		1024


//--------------------- .nv.shared._Z19initializeMassesGpuPdddP17curandStateXORWOW --------------------------
	.section	.nv.shared._Z19initializeMassesGpuPdddP17curandStateXORWOW,"aw",@nobits
	.sectionflags	@""
	.align	16
	.zero		1024


//--------------------- .nv.shared._Z25initializeCurandStatesGpuP17curandStateXORWOWm --------------------------
	.section	.nv.shared._Z25initializeCurandStatesGpuP17curandStateXORWOWm,"aw",@nobits
	.sectionflags	@""
	.align	16
	.zero		1024


//--------------------- .nv.constant0._Z15updateAccVelPosPdS_S_S_S_d --------------------------
	.section	.nv.constant0._Z15updateAccVelPosPdS_S_S_S_d,"a",@progbits
	.sectionflags	@""
	.align	4
.nv.constant0._Z15updateAccVelPosPdS_S_S_S_d:
	.zero		944


//--------------------- .nv.constant0._Z16computeForcesGpuPdS_S_S_ib --------------------------
	.section	.nv.constant0._Z16computeForcesGpuPdS_S_S_ib,"a",@progbits
	.sectionflags	@""
	.align	4
.nv.constant0._Z16computeForcesGpuPdS_S_S_ib:
	.zero		933


//--------------------- .nv.constant0._Z20initializeVectorsGpuPdddP17curandStateXORWOW --------------------------
	.section	.nv.constant0._Z20initializeVectorsGpuPdddP17curandStateXORWOW,"a",@progbits
	.sectionflags	@""
	.align	4
.nv.constant0._Z20initializeVectorsGpuPdddP17curandStateXORWOW:
	.zero		928


//--------------------- .nv.constant0._Z19initializeMassesGpuPdddP17curandStateXORWOW --------------------------
	.section	.nv.constant0._Z19initializeMassesGpuPdddP17curandStateXORWOW,"a",@progbits
	.sectionflags	@""
	.align	4
.nv.constant0._Z19initializeMassesGpuPdddP17curandStateXORWOW:
	.zero		928


//--------------------- .nv.constant0._Z25initializeCurandStatesGpuP17curandStateXORWOWm --------------------------
	.section	.nv.constant0._Z25initializeCurandStatesGpuP17curandStateXORWOWm,"a",@progbits
	.sectionflags	@""
	.align	4
.nv.constant0._Z25initializeCurandStatesGpuP17curandStateXORWOWm:
	.zero		912


//--------------------- SYMBOLS --------------------------

	.type		.nv.reservedSmem.offset0,@object
	.size		.nv.reservedSmem.offset0,0x4
	.type		.nv.reservedSmem.cap,@object
	.size		.nv.reservedSmem.cap,0x4
	.type		vprintf,@function
